	.headerflags	@"EF_CUDA_TEXMODE_UNIFIED EF_CUDA_64BIT_ADDRESS EF_CUDA_ACCELERATORS EF_CUDA_SM90 EF_CUDA_VIRTUAL_SM(EF_CUDA_SM90)"
	.elftype	@"ET_EXEC"


//--------------------- .nv.info                  --------------------------
	.section	.nv.info,"",@"SHT_CUDA_INFO"
	.align	4


	//----- nvinfo : EIATTR_REGCOUNT
	.align		4
        /*0000*/ 	.byte	0x04, 0x2f
        /*0002*/ 	.short	(.L_3 - .L_2)
	.align		4
.L_2:
        /*0004*/ 	.word	index@(triton_poi_fused__native_batch_norm_legit_no_training_add_relu_17)
        /*0008*/ 	.word	0x00000039


	//----- nvinfo : EIATTR_MIN_STACK_SIZE
	.align		4
.L_3:
        /*000c*/ 	.byte	0x04, 0x12
        /*000e*/ 	.short	(.L_5 - .L_4)
	.align		4
.L_4:
        /*0010*/ 	.word	index@(triton_poi_fused__native_batch_norm_legit_no_training_add_relu_17)
        /*0014*/ 	.word	0x00000000


	//----- nvinfo : EIATTR_FRAME_SIZE
	.align		4
.L_5:
        /*0018*/ 	.byte	0x04, 0x11
        /*001a*/ 	.short	(.L_7 - .L_6)
	.align		4
.L_6:
        /*001c*/ 	.word	index@(triton_poi_fused__native_batch_norm_legit_no_training_add_relu_17)
        /*0020*/ 	.word	0x00000000


	//----- nvinfo : EIATTR_MIN_STACK_SIZE
	.align		4
.L_7:
        /*0024*/ 	.byte	0x04, 0x12
        /*0026*/ 	.short	(.L_9 - .L_8)
	.align		4
.L_8:
        /*0028*/ 	.word	index@(triton_poi_fused__native_batch_norm_legit_no_training_add_relu_17)
        /*002c*/ 	.word	0x00000000
.L_9:


//--------------------- .nv.info.triton_poi_fused__native_batch_norm_legit_no_training_add_relu_17 --------------------------
	.section	.nv.info.triton_poi_fused__native_batch_norm_legit_no_training_add_relu_17,"",@"SHT_CUDA_INFO"
	.sectionflags	@""
	.align	4


	//----- nvinfo : EIATTR_CUDA_API_VERSION
	.align		4
        /*0000*/ 	.byte	0x04, 0x37
        /*0002*/ 	.short	(.L_11 - .L_10)
.L_10:
        /*0004*/ 	.word	0x0000007c


	//----- nvinfo : EIATTR_KPARAM_INFO
	.align		4
.L_11:
        /*0008*/ 	.byte	0x04, 0x17
        /*000a*/ 	.short	(.L_13 - .L_12)
.L_12:
        /*000c*/ 	.word	0x00000000
        /*0010*/ 	.short	0x0009
        /*0012*/ 	.short	0x0044
        /*0014*/ 	.byte	0x00, 0xf0, 0x11, 0x00


	//----- nvinfo : EIATTR_KPARAM_INFO
	.align		4
.L_13:
        /*0018*/ 	.byte	0x04, 0x17
        /*001a*/ 	.short	(.L_15 - .L_14)
.L_14:
        /*001c*/ 	.word	0x00000000
        /*0020*/ 	.short	0x0008
        /*0022*/ 	.short	0x0040
        /*0024*/ 	.byte	0x00, 0xf0, 0x11, 0x00


	//----- nvinfo : EIATTR_KPARAM_INFO
	.align		4
.L_15:
        /*0028*/ 	.byte	0x04, 0x17
        /*002a*/ 	.short	(.L_17 - .L_16)
.L_16:
        /*002c*/ 	.word	0x00000000
        /*0030*/ 	.short	0x0007
        /*0032*/ 	.short	0x0038
        /*0034*/ 	.byte	0x00, 0xf4, 0x21, 0x00


	//----- nvinfo : EIATTR_KPARAM_INFO
	.align		4
.L_17:
        /*0038*/ 	.byte	0x04, 0x17
        /*003a*/ 	.short	(.L_19 - .L_18)
.L_18:
        /*003c*/ 	.word	0x00000000
        /*0040*/ 	.short	0x0006
        /*0042*/ 	.short	0x0030
        /*0044*/ 	.byte	0x00, 0xf4, 0x21, 0x00


	//----- nvinfo : EIATTR_KPARAM_INFO
	.align		4
.L_19:
        /*0048*/ 	.byte	0x04, 0x17
        /*004a*/ 	.short	(.L_21 - .L_20)
.L_20:
        /*004c*/ 	.word	0x00000000
        /*0050*/ 	.short	0x0005
        /*0052*/ 	.short	0x0028
        /*0054*/ 	.byte	0x00, 0xf4, 0x21, 0x00


	//----- nvinfo : EIATTR_KPARAM_INFO
	.align		4
.L_21:
        /*0058*/ 	.byte	0x04, 0x17
        /*005a*/ 	.short	(.L_23 - .L_22)
.L_22:
        /*005c*/ 	.word	0x00000000
        /*0060*/ 	.short	0x0004
        /*0062*/ 	.short	0x0020
        /*0064*/ 	.byte	0x00, 0xf4, 0x21, 0x00


	//----- nvinfo : EIATTR_KPARAM_INFO
	.align		4
.L_23:
        /*0068*/ 	.byte	0x04, 0x17
        /*006a*/ 	.short	(.L_25 - .L_24)
.L_24:
        /*006c*/ 	.word	0x00000000
        /*0070*/ 	.short	0x0003
        /*0072*/ 	.short	0x0018
        /*0074*/ 	.byte	0x00, 0xf4, 0x21, 0x00


	//----- nvinfo : EIATTR_KPARAM_INFO
	.align		4
.L_25:
        /*0078*/ 	.byte	0x04, 0x17
        /*007a*/ 	.short	(.L_27 - .L_26)
.L_26:
        /*007c*/ 	.word	0x00000000
        /*0080*/ 	.short	0x0002
        /*0082*/ 	.short	0x0010
        /*0084*/ 	.byte	0x00, 0xf4, 0x21, 0x00


	//----- nvinfo : EIATTR_KPARAM_INFO
	.align		4
.L_27:
        /*0088*/ 	.byte	0x04, 0x17
        /*008a*/ 	.short	(.L_29 - .L_28)
.L_28:
        /*008c*/ 	.word	0x00000000
        /*0090*/ 	.short	0x0001
        /*0092*/ 	.short	0x0008
        /*0094*/ 	.byte	0x00, 0xf4, 0x21, 0x00


	//----- nvinfo : EIATTR_KPARAM_INFO
	.align		4
.L_29:
        /*0098*/ 	.byte	0x04, 0x17
        /*009a*/ 	.short	(.L_31 - .L_30)
.L_30:
        /*009c*/ 	.word	0x00000000
        /*00a0*/ 	.short	0x0000
        /*00a2*/ 	.short	0x0000
        /*00a4*/ 	.byte	0x00, 0xf4, 0x21, 0x00


	//----- nvinfo : EIATTR_SPARSE_MMA_MASK
	.align		4
.L_31:
        /*00a8*/ 	.byte	0x03, 0x50
        /*00aa*/ 	.short	0x0000


	//----- nvinfo : EIATTR_MAXREG_COUNT
	.align		4
        /*00ac*/ 	.byte	0x03, 0x1b
        /*00ae*/ 	.short	0x00ff


	//----- nvinfo : EIATTR_EXIT_INSTR_OFFSETS
	.align		4
        /*00b0*/ 	.byte	0x04, 0x1c
        /*00b2*/ 	.short	(.L_33 - .L_32)


	//   ....[0]....
.L_32:
        /*00b4*/ 	.word	0x00001c90


	//   ....[1]....
        /*00b8*/ 	.word	0x00001cd0


	//----- nvinfo : EIATTR_REQNTID
	.align		4
.L_33:
        /*00bc*/ 	.byte	0x04, 0x10
        /*00be*/ 	.short	(.L_35 - .L_34)
.L_34:
        /*00c0*/ 	.word	0x00000100
        /*00c4*/ 	.word	0x00000001
        /*00c8*/ 	.word	0x00000001


	//----- nvinfo : EIATTR_CBANK_PARAM_SIZE
	.align		4
.L_35:
        /*00cc*/ 	.byte	0x03, 0x19
        /*00ce*/ 	.short	0x0048


	//----- nvinfo : EIATTR_PARAM_CBANK
	.align		4
        /*00d0*/ 	.byte	0x04, 0x0a
        /*00d2*/ 	.short	(.L_37 - .L_36)
	.align		4
.L_36:
        /*00d4*/ 	.word	index@(.nv.constant0.triton_poi_fused__native_batch_norm_legit_no_training_add_relu_17)
        /*00d8*/ 	.short	0x0210
        /*00da*/ 	.short	0x0048


	//----- nvinfo : EIATTR_SW_WAR
	.align		4
.L_37:
        /*00dc*/ 	.byte	0x04, 0x36
        /*00de*/ 	.short	(.L_39 - .L_38)
.L_38:
        /*00e0*/ 	.word	0x00000008
.L_39:


//--------------------- .nv.callgraph             --------------------------
	.section	.nv.callgraph,"",@"SHT_CUDA_CALLGRAPH"
	.align	4
	.sectionentsize	8
	.align		4
        /*0000*/ 	.word	0x00000000
	.align		4
        /*0004*/ 	.word	0xffffffff
	.align		4
        /*0008*/ 	.word	0x00000000
	.align		4
        /*000c*/ 	.word	0xfffffffe
	.align		4
        /*0010*/ 	.word	0x00000000
	.align		4
        /*0014*/ 	.word	0xfffffffd
	.align		4
        /*0018*/ 	.word	0x00000000
	.align		4
        /*001c*/ 	.word	0xfffffffc


//--------------------- .nv.constant4             --------------------------
	.section	.nv.constant4,"a",@progbits
	.align	8
	.align		8
.nv.constant4:
        /*0000*/ 	.dword	_$_str
	.align		8
        /*0008*/ 	.dword	_$_str_$_2


//--------------------- .text.triton_poi_fused__native_batch_norm_legit_no_training_add_relu_17 --------------------------
	.section	.text.triton_poi_fused__native_batch_norm_legit_no_training_add_relu_17,"ax",@progbits
	.sectionflags	@"SHF_BARRIERS=1"
	.align	128
        .global         triton_poi_fused__native_batch_norm_legit_no_training_add_relu_17
        .type           triton_poi_fused__native_batch_norm_legit_no_training_add_relu_17,@function
        .size           triton_poi_fused__native_batch_norm_legit_no_training_add_relu_17,(.L_x_1 - triton_poi_fused__native_batch_norm_legit_no_training_add_relu_17)
        .other          triton_poi_fused__native_batch_norm_legit_no_training_add_relu_17,@"STO_CUDA_ENTRY STV_DEFAULT"
triton_poi_fused__native_batch_norm_legit_no_training_add_relu_17:
.text.triton_poi_fused__native_batch_norm_legit_no_training_add_relu_17:
[----:B------:R-:W0:Y:S01]  /*0000*/  LDC R1, c[0x0][0x28] ;  /* 0x00000a00ff017b82 */ /* 0x000e220000000800 */
[----:B------:R-:W1:Y:S07]  /*0010*/  S2R R24, SR_CTAID.Y ;  /* 0x0000000000187919 */ /* 0x000e6e0000002600 */
[----:B------:R-:W2:Y:S01]  /*0020*/  LDC.64 R2, c[0x0][0x220] ;  /* 0x00008800ff027b82 */ /* 0x000ea20000000a00 */
[----:B------:R-:W-:Y:S01]  /*0030*/  CS2R R12, SRZ ;  /* 0x00000000000c7805 */ /* 0x000fe2000001ff00 */
[----:B------:R-:W-:Y:S01]  /*0040*/  ULDC.64 UR6, c[0x0][0x208] ;  /* 0x0000820000067ab9 */ /* 0x000fe20000000a00 */
[----:B------:R-:W3:Y:S01]  /*0050*/  S2R R25, SR_TID.X ;  /* 0x0000000000197919 */ /* 0x000ee20000002100 */
[----:B------:R-:W4:Y:S04]  /*0060*/  S2R R34, SR_CTAID.X ;  /* 0x0000000000227919 */ /* 0x000f280000002500 */
[----:B------:R-:W5:Y:S08]  /*0070*/  LDC.64 R10, c[0x0][0x218] ;  /* 0x00008600ff0a7b82 */ /* 0x000f700000000a00 */
[----:B------:R-:W4:Y:S08]  /*0080*/  LDC.64 R8, c[0x0][0x210] ;  /* 0x00008400ff087b82 */ /* 0x000f300000000a00 */
[----:B------:R-:W5:Y:S01]  /*0090*/  LDC.64 R20, c[0x0][0x228] ;  /* 0x00008a00ff147b82 */ /* 0x000f620000000a00 */
[----:B-1----:R-:W-:-:S07]  /*00a0*/  IMAD.SHL.U32 R24, R24, 0x10, RZ ;  /* 0x0000001018187824 */ /* 0x002fce00078e00ff */
[----:B------:R-:W1:Y:S01]  /*00b0*/  LDC.64 R18, c[0x0][0x230] ;  /* 0x00008c00ff127b82 */ /* 0x000e620000000a00 */
[----:B---3--:R-:W-:-:S05]  /*00c0*/  IMAD.SHL.U32 R5, R25, 0x2, RZ ;  /* 0x0000000219057824 */ /* 0x008fca00078e00ff */
[----:B------:R-:W-:-:S04]  /*00d0*/  LOP3.LUT R5, R24, 0xe, R5, 0xf8, !PT ;  /* 0x0000000e18057812 */ /* 0x000fc800078ef805 */
[C---:B------:R-:W-:Y:S01]  /*00e0*/  ISETP.GE.AND P0, PT, R5.reuse, 0x68, PT ;  /* 0x000000680500780c */ /* 0x040fe20003f06270 */
[----:B------:R-:W-:-:S05]  /*00f0*/  IMAD.HI R0, R5, 0x4ec4ec4f, RZ ;  /* 0x4ec4ec4f05007827 */ /* 0x000fca00078e02ff */
[----:B------:R-:W-:-:S04]  /*0100*/  SHF.R.U32.HI R7, RZ, 0x1f, R0 ;  /* 0x0000001fff077819 */ /* 0x000fc80000011600 */
[----:B------:R-:W-:-:S05]  /*0110*/  LEA.HI.SX32 R4, R0, R7, 0x1d ;  /* 0x0000000700047211 */ /* 0x000fca00078feaff */
[----:B------:R-:W-:-:S04]  /*0120*/  IMAD R7, R4, -0x1a, R5 ;  /* 0xffffffe604077824 */ /* 0x000fc800078e0205 */
[----:B--2---:R-:W-:-:S05]  /*0130*/  IMAD.WIDE R2, R7, 0x4, R2 ;  /* 0x0000000407027825 */ /* 0x004fca00078e0202 */
[----:B------:R2:W3:Y:S01]  /*0140*/  @!P0 LDG.E.EL.64 R12, desc[UR6][R2.64] ;  /* 0x00000006020c8981 */ /* 0x0004e2000c2e1b00 */
[----:B------:R-:W-:Y:S01]  /*0150*/  SHF.R.U32.HI R28, RZ, 0x3, R25 ;  /* 0x00000003ff1c7819 */ /* 0x000fe20000011619 */
[----:B----4-:R-:W-:Y:S01]  /*0160*/  IMAD.SHL.U32 R31, R34, 0x100, RZ ;  /* 0x00000100221f7824 */ /* 0x010fe200078e00ff */
[----:B------:R-:W-:Y:S02]  /*0170*/  LOP3.LUT R0, R25, 0xc0, RZ, 0xc0, !PT ;  /* 0x000000c019007812 */ /* 0x000fe400078ec0ff */
[----:B------:R-:W-:Y:S02]  /*0180*/  CS2R R14, SRZ ;  /* 0x00000000000e7805 */ /* 0x000fe4000001ff00 */
[----:B------:R-:W-:Y:S01]  /*0190*/  SGXT.U32 R28, R28, 0x3 ;  /* 0x000000031c1c781a */ /* 0x000fe20000000000 */
[----:B-----5:R-:W-:Y:S01]  /*01a0*/  IMAD.WIDE R10, R7, 0x4, R10 ;  /* 0x00000004070a7825 */ /* 0x020fe200078e020a */
[----:B------:R-:W-:Y:S02]  /*01b0*/  SHF.R.U32.HI R5, RZ, 0x3, R0 ;  /* 0x00000003ff057819 */ /* 0x000fe40000011600 */
[----:B------:R-:W-:Y:S01]  /*01c0*/  CS2R R16, SRZ ;  /* 0x0000000000107805 */ /* 0x000fe2000001ff00 */
[----:B------:R-:W-:Y:S01]  /*01d0*/  IMAD R0, R4, 0x1a00, R7 ;  /* 0x00001a0004007824 */ /* 0x000fe200078e0207 */
[----:B------:R-:W-:-:S02]  /*01e0*/  LOP3.LUT R28, R5, R28, RZ, 0xfc, !PT ;  /* 0x0000001c051c7212 */ /* 0x000fc400078efcff */
[----:B--2---:R-:W-:Y:S01]  /*01f0*/  CS2R R2, SRZ ;  /* 0x0000000000027805 */ /* 0x004fe2000001ff00 */
[----:B0-----:R-:W-:Y:S01]  /*0200*/  IMAD.WIDE R20, R7, 0x4, R20 ;  /* 0x0000000407147825 */ /* 0x001fe200078e0214 */
[----:B------:R-:W-:Y:S02]  /*0210*/  LOP3.LUT R37, R31, 0x20, R28, 0xfe, !PT ;  /* 0x000000201f257812 */ /* 0x000fe400078efe1c */
[----:B------:R-:W-:Y:S02]  /*0220*/  LOP3.LUT R5, R31, R28, RZ, 0xfc, !PT ;  /* 0x0000001c1f057212 */ /* 0x000fe400078efcff */
[----:B------:R0:W2:Y:S01]  /*0230*/  @!P0 LDG.E.EL.64 R2, desc[UR6][R10.64] ;  /* 0x000000060a028981 */ /* 0x0000a2000c2e1b00 */
[C---:B------:R-:W-:Y:S01]  /*0240*/  ISETP.LT.AND P2, PT, R37.reuse, 0x100, !P0 ;  /* 0x000001002500780c */ /* 0x040fe20004741270 */
[--C-:B------:R-:W-:Y:S01]  /*0250*/  IMAD R37, R37, 0x1a, R0.reuse ;  /* 0x0000001a25257824 */ /* 0x100fe200078e0200 */
[C---:B------:R-:W-:Y:S01]  /*0260*/  ISETP.LT.AND P4, PT, R5.reuse, 0x100, !P0 ;  /* 0x000001000500780c */ /* 0x040fe20004781270 */
[----:B------:R-:W-:Y:S01]  /*0270*/  IMAD R36, R5, 0x1a, R0 ;  /* 0x0000001a05247824 */ /* 0x000fe200078e0200 */
[----:B------:R-:W-:Y:S01]  /*0280*/  LOP3.LUT R41, R31, 0x40, R28, 0xfe, !PT ;  /* 0x000000401f297812 */ /* 0x000fe200078efe1c */
[----:B------:R-:W-:Y:S01]  /*0290*/  IMAD.WIDE R26, R37, 0x4, R8 ;  /* 0x00000004251a7825 */ /* 0x000fe200078e0208 */
[----:B------:R-:W-:-:S02]  /*02a0*/  P2R R32, PR, RZ, 0x10 ;  /* 0x00000010ff207803 */ /* 0x000fc40000000000 */
[----:B------:R-:W-:Y:S01]  /*02b0*/  ISETP.LT.AND P1, PT, R41, 0x100, !P0 ;  /* 0x000001002900780c */ /* 0x000fe20004721270 */
[----:B------:R-:W-:-:S04]  /*02c0*/  IMAD.WIDE R22, R36, 0x4, R8 ;  /* 0x0000000424167825 */ /* 0x000fc800078e0208 */
[----:B-1----:R-:W-:Y:S01]  /*02d0*/  IMAD.WIDE R18, R7, 0x4, R18 ;  /* 0x0000000407127825 */ /* 0x002fe200078e0212 */
[----:B------:R-:W2:Y:S01]  /*02e0*/  @P2 LDG.E.EL.64 R14, desc[UR6][R26.64] ;  /* 0x000000061a0e2981 */ /* 0x000ea2000c2e1b00 */
[----:B------:R-:W-:Y:S02]  /*02f0*/  CS2R R6, SRZ ;  /* 0x0000000000067805 */ /* 0x000fe4000001ff00 */
[----:B0-----:R-:W-:Y:S01]  /*0300*/  LOP3.LUT R11, R31, 0x80, R28, 0xfe, !PT ;  /* 0x000000801f0b7812 */ /* 0x001fe200078efe1c */
[----:B------:R-:W-:Y:S01]  /*0310*/  IMAD R41, R41, 0x1a, R0 ;  /* 0x0000001a29297824 */ /* 0x000fe200078e0200 */
[----:B------:R-:W4:Y:S01]  /*0320*/  @P4 LDG.E.EL.64 R16, desc[UR6][R22.64] ;  /* 0x0000000616104981 */ /* 0x000f22000c2e1b00 */
[----:B------:R-:W-:Y:S02]  /*0330*/  P2R R48, PR, RZ, 0x2 ;  /* 0x00000002ff307803 */ /* 0x000fe40000000000 */
[----:B------:R-:W-:Y:S01]  /*0340*/  IMAD.WIDE R38, R41, 0x4, R8 ;  /* 0x0000000429267825 */ /* 0x000fe200078e0208 */
[----:B------:R0:W5:Y:S01]  /*0350*/  @!P0 LDG.E.EL.64 R6, desc[UR6][R20.64] ;  /* 0x0000000614068981 */ /* 0x000162000c2e1b00 */
[----:B------:R-:W-:-:S02]  /*0360*/  ISETP.LT.AND P4, PT, R11, 0x100, !P0 ;  /* 0x000001000b00780c */ /* 0x000fc40004781270 */
[----:B------:R-:W-:Y:S01]  /*0370*/  IMAD.MOV.U32 R40, RZ, RZ, 0x3e800000 ;  /* 0x3e800000ff287424 */ /* 0x000fe200078e00ff */
[----:B------:R-:W-:Y:S02]  /*0380*/  P2R R49, PR, RZ, 0x4 ;  /* 0x00000004ff317803 */ /* 0x000fe40000000000 */
[----:B0-----:R-:W-:Y:S01]  /*0390*/  CS2R R20, SRZ ;  /* 0x0000000000147805 */ /* 0x001fe2000001ff00 */
[----:B---3--:R-:W-:Y:S01]  /*03a0*/  FADD R4, R12, 9.9999997473787516356e-06 ;  /* 0x3727c5ac0c047421 */ /* 0x008fe20000000000 */
[----:B------:R-:W-:Y:S01]  /*03b0*/  FADD R29, R13, 9.9999997473787516356e-06 ;  /* 0x3727c5ac0d1d7421 */ /* 0x000fe20000000000 */
[----:B------:R-:W-:Y:S02]  /*03c0*/  CS2R R12, SRZ ;  /* 0x00000000000c7805 */ /* 0x000fe4000001ff00 */
[----:B------:R0:W1:Y:S04]  /*03d0*/  MUFU.SQRT R30, R4 ;  /* 0x00000004001e7308 */ /* 0x0000680000002000 */
[----:B------:R3:W5:Y:S04]  /*03e0*/  @P1 LDG.E.EL.64 R12, desc[UR6][R38.64] ;  /* 0x00000006260c1981 */ /* 0x000768000c2e1b00 */
[----:B------:R3:W2:Y:S01]  /*03f0*/  MUFU.SQRT R33, R29 ;  /* 0x0000001d00217308 */ /* 0x0006a20000002000 */
[----:B0-----:R-:W-:-:S06]  /*0400*/  CS2R R4, SRZ ;  /* 0x0000000000047805 */ /* 0x001fcc000001ff00 */
[----:B------:R0:W5:Y:S01]  /*0410*/  @!P0 LDG.E.EL.64 R4, desc[UR6][R18.64] ;  /* 0x0000000612048981 */ /* 0x000162000c2e1b00 */
[----:B-1----:R-:W-:Y:S02]  /*0420*/  FSETP.GT.AND P3, PT, R30, 8.50705917302346158658e+37, PT ;  /* 0x7e8000001e00780b */ /* 0x002fe40003f64000 */
[----:B---3--:R-:W-:-:S04]  /*0430*/  LOP3.LUT R29, R31, 0x60, R28, 0xfe, !PT ;  /* 0x000000601f1d7812 */ /* 0x008fc800078efe1c */
[C---:B------:R-:W-:Y:S01]  /*0440*/  ISETP.LT.AND P5, PT, R29.reuse, 0x100, !P0 ;  /* 0x000001001d00780c */ /* 0x040fe200047a1270 */
[----:B------:R-:W-:-:S04]  /*0450*/  IMAD R39, R29, 0x1a, R0 ;  /* 0x0000001a1d277824 */ /* 0x000fc800078e0200 */
[----:B------:R-:W-:-:S08]  /*0460*/  IMAD.WIDE R22, R39, 0x4, R8 ;  /* 0x0000000427167825 */ /* 0x000fd000078e0208 */
[----:B------:R1:W3:Y:S01]  /*0470*/  @P5 LDG.E.EL.64 R20, desc[UR6][R22.64] ;  /* 0x0000000616145981 */ /* 0x0002e2000c2e1b00 */
[----:B------:R-:W-:Y:S01]  /*0480*/  IMAD R38, R11, 0x1a, R0 ;  /* 0x0000001a0b267824 */ /* 0x000fe200078e0200 */
[----:B------:R-:W-:-:S03]  /*0490*/  CS2R R10, SRZ ;  /* 0x00000000000a7805 */ /* 0x000fc6000001ff00 */
[----:B0-----:R-:W-:-:S05]  /*04a0*/  IMAD.WIDE R18, R38, 0x4, R8 ;  /* 0x0000000426127825 */ /* 0x001fca00078e0208 */
[----:B------:R0:W3:Y:S01]  /*04b0*/  @P4 LDG.E.EL.64 R10, desc[UR6][R18.64] ;  /* 0x00000006120a4981 */ /* 0x0000e2000c2e1b00 */
[C---:B------:R-:W-:Y:S01]  /*04c0*/  FSETP.GEU.AND P1, PT, R30.reuse, 1.175494350822287508e-38, PT ;  /* 0x008000001e00780b */ /* 0x040fe20003f2e000 */
[----:B------:R-:W-:Y:S01]  /*04d0*/  @P3 FMUL R30, R30, 0.25 ;  /* 0x3e8000001e1e3820 */ /* 0x000fe20000400000 */
[----:B------:R-:W-:Y:S02]  /*04e0*/  FSEL R26, R40, 1, P3 ;  /* 0x3f800000281a7808 */ /* 0x000fe40001800000 */
[----:B--2---:R-:W-:-:S09]  /*04f0*/  FSETP.GT.AND P2, PT, R33, 8.50705917302346158658e+37, PT ;  /* 0x7e8000002100780b */ /* 0x004fd20003f44000 */
[----:B------:R-:W-:Y:S01]  /*0500*/  @!P1 FMUL R30, R30, 16777216 ;  /* 0x4b8000001e1e9820 */ /* 0x000fe20000400000 */
[----:B------:R-:W-:Y:S01]  /*0510*/  @!P1 FMUL R26, R26, 16777216 ;  /* 0x4b8000001a1a9820 */ /* 0x000fe20000400000 */
[C---:B------:R-:W-:Y:S02]  /*0520*/  FSETP.GEU.AND P1, PT, R33.reuse, 1.175494350822287508e-38, PT ;  /* 0x008000002100780b */ /* 0x040fe40003f2e000 */
[----:B------:R-:W-:Y:S01]  /*0530*/  @P2 FMUL R33, R33, 0.25 ;  /* 0x3e80000021212820 */ /* 0x000fe20000400000 */
[----:B------:R-:W2:Y:S10]  /*0540*/  MUFU.RCP R27, R30 ;  /* 0x0000001e001b7308 */ /* 0x000eb40000001000 */
[----:B------:R-:W-:-:S04]  /*0550*/  @!P1 FMUL R33, R33, 16777216 ;  /* 0x4b80000021219820 */ /* 0x000fc80000400000 */
[----:B------:R-:W0:Y:S01]  /*0560*/  MUFU.RCP R29, R33 ;  /* 0x00000021001d7308 */ /* 0x000e220000001000 */
[----:B------:R-:W-:Y:S01]  /*0570*/  FSEL R40, R40, 1, P2 ;  /* 0x3f80000028287808 */ /* 0x000fe20001000000 */
[----:B--2---:R-:W-:Y:S01]  /*0580*/  FMUL R27, R27, R26 ;  /* 0x0000001a1b1b7220 */ /* 0x004fe20000400000 */
[----:B-1----:R-:W-:Y:S01]  /*0590*/  FADD R22, -R2, R14 ;  /* 0x0000000e02167221 */ /* 0x002fe20000000100 */
[----:B----4-:R-:W-:Y:S02]  /*05a0*/  FADD R14, -R3, R17 ;  /* 0x00000011030e7221 */ /* 0x010fe40000000100 */
[----:B------:R-:W-:Y:S01]  /*05b0*/  @!P1 FMUL R40, R40, 16777216 ;  /* 0x4b80000028289820 */ /* 0x000fe20000400000 */
[----:B------:R-:W-:Y:S01]  /*05c0*/  FMUL R17, R27, R22 ;  /* 0x000000161b117220 */ /* 0x000fe20000400000 */
[----:B------:R-:W-:Y:S02]  /*05d0*/  FADD R16, -R2, R16 ;  /* 0x0000001002107221 */ /* 0x000fe40000000100 */
[----:B0-----:R-:W-:-:S04]  /*05e0*/  FMUL R29, R29, R40 ;  /* 0x000000281d1d7220 */ /* 0x001fc80000400000 */
[----:B------:R-:W-:Y:S01]  /*05f0*/  FMUL R18, R29, R14 ;  /* 0x0000000e1d127220 */ /* 0x000fe20000400000 */
[----:B------:R-:W-:Y:S01]  /*0600*/  FADD R14, -R3, R15 ;  /* 0x0000000f030e7221 */ /* 0x000fe20000000100 */
[----:B------:R-:W-:-:S03]  /*0610*/  FMUL R15, R27, R16 ;  /* 0x000000101b0f7220 */ /* 0x000fc60000400000 */
[----:B------:R-:W-:Y:S01]  /*0620*/  FMUL R16, R29, R14 ;  /* 0x0000000e1d107220 */ /* 0x000fe20000400000 */
[----:B-----5:R-:W-:Y:S01]  /*0630*/  FFMA R17, R17, R6, R4 ;  /* 0x0000000611117223 */ /* 0x020fe20000000004 */
[----:B------:R-:W-:-:S04]  /*0640*/  FFMA R19, R18, R7, R5 ;  /* 0x0000000712137223 */ /* 0x000fc80000000005 */
[----:B------:R-:W-:Y:S01]  /*0650*/  FSETP.GEU.AND P1, PT, R17, RZ, PT ;  /* 0x000000ff1100720b */ /* 0x000fe20003f2e000 */
[----:B------:R-:W-:-:S03]  /*0660*/  FFMA R15, R15, R6, R4 ;  /* 0x000000060f0f7223 */ /* 0x000fc60000000004 */
[----:B------:R-:W-:Y:S02]  /*0670*/  FSEL R18, R17, RZ, P1 ;  /* 0x000000ff11127208 */ /* 0x000fe40000800000 */
[----:B------:R-:W-:Y:S01]  /*0680*/  FSETP.GEU.AND P1, PT, R19, RZ, PT ;  /* 0x000000ff1300720b */ /* 0x000fe20003f2e000 */
[----:B------:R-:W-:Y:S01]  /*0690*/  FADD R12, -R2, R12 ;  /* 0x0000000c020c7221 */ /* 0x000fe20000000100 */
[----:B------:R-:W-:Y:S01]  /*06a0*/  FADD R14, -R3, R13 ;  /* 0x0000000d030e7221 */ /* 0x000fe20000000100 */
[----:B------:R-:W-:Y:S01]  /*06b0*/  FFMA R17, R16, R7, R5 ;  /* 0x0000000710117223 */ /* 0x000fe20000000005 */
[----:B------:R-:W-:Y:S01]  /*06c0*/  FSEL R19, R19, RZ, P1 ;  /* 0x000000ff13137208 */ /* 0x000fe20000800000 */
[----:B------:R-:W-:Y:S01]  /*06d0*/  FMUL R13, R27, R12 ;  /* 0x0000000c1b0d7220 */ /* 0x000fe20000400000 */
[----:B------:R-:W-:Y:S01]  /*06e0*/  FSETP.GEU.AND P1, PT, R15, RZ, PT ;  /* 0x000000ff0f00720b */ /* 0x000fe20003f2e000 */
[----:B---3--:R-:W-:-:S03]  /*06f0*/  FADD R12, -R2, R20 ;  /* 0x00000014020c7221 */ /* 0x008fc60000000100 */
[----:B------:R-:W-:Y:S01]  /*0700*/  FSEL R20, R15, RZ, P1 ;  /* 0x000000ff0f147208 */ /* 0x000fe20000800000 */
[----:B------:R-:W-:Y:S01]  /*0710*/  FFMA R44, R13, R6, R4 ;  /* 0x000000060d2c7223 */ /* 0x000fe20000000004 */
[----:B------:R-:W-:Y:S01]  /*0720*/  FSETP.GEU.AND P1, PT, R17, RZ, PT ;  /* 0x000000ff1100720b */ /* 0x000fe20003f2e000 */
[----:B------:R-:W-:Y:S01]  /*0730*/  FMUL R16, R29, R14 ;  /* 0x0000000e1d107220 */ /* 0x000fe20000400000 */
[----:B------:R-:W-:Y:S02]  /*0740*/  FADD R14, -R3, R21 ;  /* 0x00000015030e7221 */ /* 0x000fe40000000100 */
[----:B------:R-:W-:Y:S01]  /*0750*/  FSEL R21, R17, RZ, P1 ;  /* 0x000000ff11157208 */ /* 0x000fe20000800000 */
[----:B------:R-:W-:Y:S01]  /*0760*/  FFMA R16, R16, R7, R5 ;  /* 0x0000000710107223 */ /* 0x000fe20000000005 */
[----:B------:R-:W-:Y:S01]  /*0770*/  FSETP.GEU.AND P1, PT, R44, RZ, PT ;  /* 0x000000ff2c00720b */ /* 0x000fe20003f2e000 */
[----:B------:R-:W-:Y:S01]  /*0780*/  FMUL R13, R27, R12 ;  /* 0x0000000c1b0d7220 */ /* 0x000fe20000400000 */
[----:B------:R-:W-:-:S02]  /*0790*/  FMUL R14, R29, R14 ;  /* 0x0000000e1d0e7220 */ /* 0x000fc40000400000 */
[----:B------:R-:W-:Y:S01]  /*07a0*/  FSEL R44, R44, RZ, P1 ;  /* 0x000000ff2c2c7208 */ /* 0x000fe20000800000 */
[----:B------:R-:W-:Y:S01]  /*07b0*/  FFMA R13, R13, R6, R4 ;  /* 0x000000060d0d7223 */ /* 0x000fe20000000004 */
[----:B------:R-:W-:Y:S01]  /*07c0*/  FSETP.GEU.AND P1, PT, R16, RZ, PT ;  /* 0x000000ff1000720b */ /* 0x000fe20003f2e000 */
[----:B------:R-:W-:Y:S01]  /*07d0*/  FADD R10, -R2, R10 ;  /* 0x0000000a020a7221 */ /* 0x000fe20000000100 */
[----:B------:R-:W-:Y:S01]  /*07e0*/  FADD R12, -R3, R11 ;  /* 0x0000000b030c7221 */ /* 0x000fe20000000100 */
[----:B------:R-:W-:Y:S01]  /*07f0*/  FFMA R15, R14, R7, R5 ;  /* 0x000000070e0f7223 */ /* 0x000fe20000000005 */
[----:B------:R-:W-:Y:S01]  /*0800*/  FSEL R33, R16, RZ, P1 ;  /* 0x000000ff10217208 */ /* 0x000fe20000800000 */
[----:B------:R-:W-:Y:S01]  /*0810*/  FMUL R11, R27, R10 ;  /* 0x0000000a1b0b7220 */ /* 0x000fe20000400000 */
[----:B------:R-:W-:-:S03]  /*0820*/  FSETP.GEU.AND P1, PT, R13, RZ, PT ;  /* 0x000000ff0d00720b */ /* 0x000fc60003f2e000 */
[----:B------:R-:W-:Y:S01]  /*0830*/  FFMA R11, R11, R6, R4 ;  /* 0x000000060b0b7223 */ /* 0x000fe20000000004 */
[----:B------:R-:W-:Y:S02]  /*0840*/  FSEL R14, R13, RZ, P1 ;  /* 0x000000ff0d0e7208 */ /* 0x000fe40000800000 */
[----:B------:R-:W-:-:S04]  /*0850*/  FSETP.GEU.AND P1, PT, R15, RZ, PT ;  /* 0x000000ff0f00720b */ /* 0x000fc80003f2e000 */
[----:B------:R-:W-:Y:S02]  /*0860*/  FSEL R15, R15, RZ, P1 ;  /* 0x000000ff0f0f7208 */ /* 0x000fe40000800000 */
[----:B------:R-:W-:Y:S01]  /*0870*/  FSETP.GEU.AND P1, PT, R11, RZ, PT ;  /* 0x000000ff0b00720b */ /* 0x000fe20003f2e000 */
[----:B------:R-:W-:-:S03]  /*0880*/  FMUL R12, R29, R12 ;  /* 0x0000000c1d0c7220 */ /* 0x000fc60000400000 */
[----:B------:R-:W-:Y:S02]  /*0890*/  FSEL R16, R11, RZ, P1 ;  /* 0x000000ff0b107208 */ /* 0x000fe40000800000 */
[----:B------:R-:W-:Y:S01]  /*08a0*/  LOP3.LUT R11, R31, 0xa0, R28, 0xfe, !PT ;  /* 0x000000a01f0b7812 */ /* 0x000fe200078efe1c */
[----:B------:R-:W-:-:S03]  /*08b0*/  FFMA R12, R12, R7, R5 ;  /* 0x000000070c0c7223 */ /* 0x000fc60000000005 */
[C---:B------:R-:W-:Y:S01]  /*08c0*/  ISETP.LT.AND P2, PT, R11.reuse, 0x100, !P0 ;  /* 0x000001000b00780c */ /* 0x040fe20004741270 */
[----:B------:R-:W-:Y:S01]  /*08d0*/  IMAD R40, R11, 0x1a, R0 ;  /* 0x0000001a0b287824 */ /* 0x000fe200078e0200 */
[C---:B------:R-:W-:Y:S02]  /*08e0*/  FSETP.GEU.AND P1, PT, R12.reuse, RZ, PT ;  /* 0x000000ff0c00720b */ /* 0x040fe40003f2e000 */
[----:B------:R-:W-:Y:S02]  /*08f0*/  CS2R R10, SRZ ;  /* 0x00000000000a7805 */ /* 0x000fe4000001ff00 */
[----:B------:R-:W-:Y:S01]  /*0900*/  FSEL R17, R12, RZ, P1 ;  /* 0x000000ff0c117208 */ /* 0x000fe20000800000 */
[----:B------:R-:W-:-:S06]  /*0910*/  IMAD.WIDE R12, R40, 0x4, R8 ;  /* 0x00000004280c7825 */ /* 0x000fcc00078e0208 */
[----:B------:R-:W2:Y:S02]  /*0920*/  @P2 LDG.E.EL.64 R10, desc[UR6][R12.64] ;  /* 0x000000060c0a2981 */ /* 0x000ea4000c2e1b00 */
[----:B--2---:R-:W-:-:S04]  /*0930*/  FADD R10, -R2, R10 ;  /* 0x0000000a020a7221 */ /* 0x004fc80000000100 */
[----:B------:R-:W-:Y:S01]  /*0940*/  FMUL R23, R27, R10 ;  /* 0x0000000a1b177220 */ /* 0x000fe20000400000 */
[----:B------:R-:W-:-:S03]  /*0950*/  FADD R10, -R3, R11 ;  /* 0x0000000b030a7221 */ /* 0x000fc60000000100 */
[----:B------:R-:W-:Y:S01]  /*0960*/  FFMA R23, R23, R6, R4 ;  /* 0x0000000617177223 */ /* 0x000fe20000000004 */
[----:B------:R-:W-:-:S04]  /*0970*/  FMUL R10, R29, R10 ;  /* 0x0000000a1d0a7220 */ /* 0x000fc80000400000 */
[----:B------:R-:W-:Y:S01]  /*0980*/  FSETP.GEU.AND P1, PT, R23, RZ, PT ;  /* 0x000000ff1700720b */ /* 0x000fe20003f2e000 */
[----:B------:R-:W-:-:S03]  /*0990*/  FFMA R10, R10, R7, R5 ;  /* 0x000000070a0a7223 */ /* 0x000fc60000000005 */
[----:B------:R-:W-:Y:S02]  /*09a0*/  FSEL R50, R23, RZ, P1 ;  /* 0x000000ff17327208 */ /* 0x000fe40000800000 */
[C---:B------:R-:W-:Y:S02]  /*09b0*/  FSETP.GEU.AND P1, PT, R10.reuse, RZ, PT ;  /* 0x000000ff0a00720b */ /* 0x040fe40003f2e000 */
[----:B------:R-:W-:Y:S02]  /*09c0*/  LOP3.LUT R23, R31, 0xc0, R28, 0xfe, !PT ;  /* 0x000000c01f177812 */ /* 0x000fe400078efe1c */
[----:B------:R-:W-:Y:S02]  /*09d0*/  FSEL R26, R10, RZ, P1 ;  /* 0x000000ff0a1a7208 */ /* 0x000fe40000800000 */
[C---:B------:R-:W-:Y:S01]  /*09e0*/  ISETP.LT.AND P1, PT, R23.reuse, 0x100, !P0 ;  /* 0x000001001700780c */ /* 0x040fe20004721270 */
[----:B------:R-:W-:Y:S01]  /*09f0*/  IMAD R42, R23, 0x1a, R0 ;  /* 0x0000001a172a7824 */ /* 0x000fe200078e0200 */
[----:B------:R-:W-:-:S03]  /*0a00*/  CS2R R10, SRZ ;  /* 0x00000000000a7805 */ /* 0x000fc6000001ff00 */
[----:B------:R-:W-:-:S08]  /*0a10*/  IMAD.WIDE R12, R42, 0x4, R8 ;  /* 0x000000042a0c7825 */ /* 0x000fd000078e0208 */
[----:B------:R-:W2:Y:S01]  /*0a20*/  @P1 LDG.E.EL.64 R10, desc[UR6][R12.64] ;  /* 0x000000060c0a1981 */ /* 0x000ea2000c2e1b00 */
[----:B------:R-:W-:-:S04]  /*0a30*/  LOP3.LUT R31, R31, 0xe0, R28, 0xfe, !PT ;  /* 0x000000e01f1f7812 */ /* 0x000fc800078efe1c */
[C---:B------:R-:W-:Y:S01]  /*0a40*/  ISETP.LT.AND P0, PT, R31.reuse, 0x100, !P0 ;  /* 0x000001001f00780c */ /* 0x040fe20004701270 */
[----:B------:R-:W-:-:S04]  /*0a50*/  IMAD R0, R31, 0x1a, R0 ;  /* 0x0000001a1f007824 */ /* 0x000fc800078e0200 */
[----:B------:R-:W-:-:S04]  /*0a60*/  IMAD.WIDE R8, R0, 0x4, R8 ;  /* 0x0000000400087825 */ /* 0x000fc800078e0208 */
        /* <DEDUP_REMOVED lines=8> */
[----:B------:R-:W-:-:S04]  /*0af0*/  FSETP.GEU.AND P3, PT, R10, RZ, PT ;  /* 0x000000ff0a00720b */ /* 0x000fc80003f6e000 */
[----:B------:R-:W-:Y:S02]  /*0b00*/  FSEL R23, R10, RZ, P3 ;  /* 0x000000ff0a177208 */ /* 0x000fe40001800000 */
[----:B------:R-:W-:-:S06]  /*0b10*/  CS2R R10, SRZ ;  /* 0x00000000000a7805 */ /* 0x000fcc000001ff00 */
[----:B------:R-:W2:Y:S01]  /*0b20*/  @P0 LDG.E.EL.64 R10, desc[UR6][R8.64] ;  /* 0x00000006080a0981 */ /* 0x000ea2000c2e1b00 */
[----:B------:R-:W0:Y:S01]  /*0b30*/  S2R R43, SR_TID.X ;  /* 0x00000000002b7919 */ /* 0x000e220000002100 */
[----:B------:R-:W1:Y:S01]  /*0b40*/  S2UR UR5, SR_CgaCtaId ;  /* 0x00000000000579c3 */ /* 0x000e620000008800 */
[----:B------:R-:W-:Y:S02]  /*0b50*/  UMOV UR4, 0x400 ;  /* 0x0000040000047882 */ /* 0x000fe40000000000 */
[----:B-1----:R-:W-:Y:S01]  /*0b60*/  UPRMT UR4, UR5, 0x654, UR4 ;  /* 0x0000065405047896 */ /* 0x002fe20008000004 */
[----:B------:R-:W-:Y:S02]  /*0b70*/  P2R R47, PR, RZ, 0x20 ;  /* 0x00000020ff2f7803 */ /* 0x000fe40000000000 */
[----:B------:R-:W-:Y:S01]  /*0b80*/  P2R R46, PR, RZ, 0x10 ;  /* 0x00000010ff2e7803 */ /* 0x000fe20000000000 */
[----:B0-----:R-:W-:Y:S02]  /*0b90*/  IMAD.SHL.U32 R51, R43, 0x4, RZ ;  /* 0x000000042b337824 */ /* 0x001fe400078e00ff */
[----:B--2---:R-:W-:Y:S01]  /*0ba0*/  FADD R10, -R2, R10 ;  /* 0x0000000a020a7221 */ /* 0x004fe20000000100 */
[----:B------:R-:W-:-:S03]  /*0bb0*/  FADD R2, -R3, R11 ;  /* 0x0000000b03027221 */ /* 0x000fc60000000100 */
[----:B------:R-:W-:Y:S01]  /*0bc0*/  FMUL R27, R27, R10 ;  /* 0x0000000a1b1b7220 */ /* 0x000fe20000400000 */
[----:B------:R-:W-:-:S03]  /*0bd0*/  FMUL R2, R29, R2 ;  /* 0x000000021d027220 */ /* 0x000fc60000400000 */
[----:B------:R-:W-:Y:S01]  /*0be0*/  FFMA R27, R27, R6, R4 ;  /* 0x000000061b1b7223 */ /* 0x000fe20000000004 */
[----:B------:R-:W-:-:S04]  /*0bf0*/  FFMA R2, R2, R7, R5 ;  /* 0x0000000702027223 */ /* 0x000fc80000000005 */
[----:B------:R-:W-:-:S04]  /*0c00*/  FSETP.GEU.AND P3, PT, R27, RZ, PT ;  /* 0x000000ff1b00720b */ /* 0x000fc80003f6e000 */
[----:B------:R-:W-:Y:S02]  /*0c10*/  FSEL R28, R27, RZ, P3 ;  /* 0x000000ff1b1c7208 */ /* 0x000fe40001800000 */
[C---:B------:R-:W-:Y:S02]  /*0c20*/  FSETP.GEU.AND P3, PT, R2.reuse, RZ, PT ;  /* 0x000000ff0200720b */ /* 0x040fe40003f6e000 */
[----:B------:R-:W-:Y:S02]  /*0c30*/  SHF.R.U32.HI R4, RZ, 0x3, R43 ;  /* 0x00000003ff047819 */ /* 0x000fe4000001162b */
[----:B------:R-:W-:Y:S02]  /*0c40*/  FSEL R45, R2, RZ, P3 ;  /* 0x000000ff022d7208 */ /* 0x000fe40001800000 */
[----:B------:R-:W-:Y:S02]  /*0c50*/  LOP3.LUT R2, R43, 0xc0, RZ, 0xc0, !PT ;  /* 0x000000c02b027812 */ /* 0x000fe400078ec0ff */
[----:B------:R-:W-:-:S02]  /*0c60*/  SGXT.U32 R4, R4, 0x3 ;  /* 0x000000030404781a */ /* 0x000fc40000000000 */
[----:B------:R-:W-:Y:S01]  /*0c70*/  SHF.R.U32.HI R3, RZ, 0x3, R2 ;  /* 0x00000003ff037819 */ /* 0x000fe20000011602 */
[----:B------:R-:W-:-:S03]  /*0c80*/  IMAD.SHL.U32 R2, R25, 0x4, RZ ;  /* 0x0000000419027824 */ /* 0x000fc600078e00ff */
[----:B------:R-:W-:Y:S02]  /*0c90*/  LOP3.LUT R7, R3, R4, RZ, 0xfc, !PT ;  /* 0x0000000403077212 */ /* 0x000fe400078efcff */
[----:B------:R-:W-:Y:S02]  /*0ca0*/  SHF.R.U32.HI R3, RZ, 0x6, R25 ;  /* 0x00000006ff037819 */ /* 0x000fe40000011619 */
[----:B------:R-:W-:Y:S01]  /*0cb0*/  LOP3.LUT R5, R2, 0xfc, RZ, 0xc0, !PT ;  /* 0x000000fc02057812 */ /* 0x000fe200078ec0ff */
[----:B------:R-:W-:Y:S01]  /*0cc0*/  IMAD.SHL.U32 R2, R43, 0x200, RZ ;  /* 0x000002002b027824 */ /* 0x000fe200078e00ff */
[----:B------:R-:W-:-:S04]  /*0cd0*/  SGXT.U32 R3, R3, 0x2 ;  /* 0x000000020303781a */ /* 0x000fc80000000000 */
[----:B------:R-:W-:Y:S02]  /*0ce0*/  LOP3.LUT R8, R24, R3, RZ, 0xfc, !PT ;  /* 0x0000000318087212 */ /* 0x000fe400078efcff */
[----:B------:R-:W-:Y:S02]  /*0cf0*/  LOP3.LUT R9, R24, 0x4, R3, 0xfe, !PT ;  /* 0x0000000418097812 */ /* 0x000fe400078efe03 */
[----:B------:R-:W-:Y:S01]  /*0d00*/  LOP3.LUT R2, R2, 0xe00, RZ, 0xc0, !PT ;  /* 0x00000e0002027812 */ /* 0x000fe200078ec0ff */
[----:B------:R-:W-:Y:S01]  /*0d10*/  IMAD.HI R25, R8, 0x4ec4ec4f, RZ ;  /* 0x4ec4ec4f08197827 */ /* 0x000fe200078e02ff */
[----:B------:R-:W-:Y:S02]  /*0d20*/  LOP3.LUT R13, R24, 0x8, R3, 0xfe, !PT ;  /* 0x00000008180d7812 */ /* 0x000fe400078efe03 */
[----:B------:R-:W-:Y:S01]  /*0d30*/  LOP3.LUT R12, R24, 0xc, R3, 0xfe, !PT ;  /* 0x0000000c180c7812 */ /* 0x000fe200078efe03 */
[----:B------:R-:W-:Y:S01]  /*0d40*/  IMAD.HI R24, R9, 0x4ec4ec4f, RZ ;  /* 0x4ec4ec4f09187827 */ /* 0x000fe200078e02ff */
[----:B------:R-:W-:-:S02]  /*0d50*/  LOP3.LUT R3, R2, 0x100, RZ, 0xfc, !PT ;  /* 0x0000010002037812 */ /* 0x000fc400078efcff */
[----:B------:R-:W-:Y:S02]  /*0d60*/  PRMT R34, R5, 0x6540, R34 ;  /* 0x0000654005227816 */ /* 0x000fe40000000022 */
[----:B------:R-:W-:Y:S02]  /*0d70*/  LOP3.LUT R52, R7, R2, RZ, 0xfc, !PT ;  /* 0x0000000207347212 */ /* 0x000fe400078efcff */
[----:B------:R-:W-:Y:S02]  /*0d80*/  LEA.HI R29, R2, UR4, RZ, 0x1a ;  /* 0x00000004021d7c11 */ /* 0x000fe4000f8fd0ff */
[----:B------:R-:W-:Y:S02]  /*0d90*/  LEA.HI R5, R3, UR4, RZ, 0x1a ;  /* 0x0000000403057c11 */ /* 0x000fe4000f8fd0ff */
[----:B------:R-:W-:Y:S02]  /*0da0*/  SHF.R.U32.HI R2, RZ, 0x1f, R25 ;  /* 0x0000001fff027819 */ /* 0x000fe40000011619 */
[----:B------:R-:W-:-:S02]  /*0db0*/  SHF.R.U32.HI R3, RZ, 0x1f, R24 ;  /* 0x0000001fff037819 */ /* 0x000fc40000011618 */
[----:B------:R-:W-:Y:S02]  /*0dc0*/  LEA.HI.SX32 R25, R25, R2, 0x1d ;  /* 0x0000000219197211 */ /* 0x000fe400078feaff */
[----:B------:R-:W-:Y:S02]  /*0dd0*/  LEA.HI.SX32 R24, R24, R3, 0x1d ;  /* 0x0000000318187211 */ /* 0x000fe400078feaff */
[----:B------:R-:W0:Y:S01]  /*0de0*/  LDC.64 R2, c[0x0][0x238] ;  /* 0x00008e00ff027b82 */ /* 0x000e220000000a00 */
[----:B------:R-:W-:Y:S01]  /*0df0*/  IMAD R27, R25, -0x1a, R8 ;  /* 0xffffffe6191b7824 */ /* 0x000fe200078e0208 */
[C---:B------:R-:W-:Y:S01]  /*0e00*/  ISETP.GE.AND P6, PT, R34.reuse, 0x100, PT ;  /* 0x000001002200780c */ /* 0x040fe20003fc6270 */
[----:B------:R-:W-:Y:S02]  /*0e10*/  VIADD R54, R34, 0x1a00 ;  /* 0x00001a0022367836 */ /* 0x000fe40000000000 */
[----:B------:R-:W-:Y:S01]  /*0e20*/  IMAD.HI R30, R13, 0x4ec4ec4f, RZ ;  /* 0x4ec4ec4f0d1e7827 */ /* 0x000fe200078e02ff */
[----:B------:R-:W-:-:S03]  /*0e30*/  ISETP.LT.AND P5, PT, R8, 0x68, !P6 ;  /* 0x000000680800780c */ /* 0x000fc600077a1270 */
[----:B------:R-:W-:-:S04]  /*0e40*/  IMAD.HI R31, R12, 0x4ec4ec4f, RZ ;  /* 0x4ec4ec4f0c1f7827 */ /* 0x000fc800078e02ff */
[C---:B------:R-:W-:Y:S02]  /*0e50*/  IMAD R29, R52.reuse, 0x4, R29 ;  /* 0x00000004341d7824 */ /* 0x040fe400078e021d */
[----:B------:R-:W-:Y:S01]  /*0e60*/  IMAD R6, R27, 0x100, R54 ;  /* 0x000001001b067824 */ /* 0x000fe200078e0236 */
[----:B------:R-:W-:Y:S01]  /*0e70*/  SHF.R.U32.HI R4, RZ, 0x1f, R31 ;  /* 0x0000001fff047819 */ /* 0x000fe2000001161f */
[----:B------:R-:W-:Y:S01]  /*0e80*/  IMAD R52, R52, 0x4, R5 ;  /* 0x0000000434347824 */ /* 0x000fe200078e0205 */
[----:B------:R-:W-:Y:S01]  /*0e90*/  SHF.R.U32.HI R5, RZ, 0x1f, R30 ;  /* 0x0000001fff057819 */ /* 0x000fe2000001161e */
[----:B------:R-:W-:Y:S01]  /*0ea0*/  IMAD R11, R25, 0x6800, R6 ;  /* 0x00006800190b7824 */ /* 0x000fe200078e0206 */
[----:B------:R-:W-:Y:S02]  /*0eb0*/  LEA.HI.SX32 R31, R31, R4, 0x1d ;  /* 0x000000041f1f7211 */ /* 0x000fe400078feaff */
[----:B------:R-:W-:Y:S02]  /*0ec0*/  CS2R R6, SRZ ;  /* 0x0000000000067805 */ /* 0x000fe4000001ff00 */
[----:B------:R-:W-:-:S02]  /*0ed0*/  LEA.HI.SX32 R30, R30, R5, 0x1d ;  /* 0x000000051e1e7211 */ /* 0x000fc400078feaff */
[----:B------:R-:W-:Y:S01]  /*0ee0*/  CS2R R4, SRZ ;  /* 0x0000000000047805 */ /* 0x000fe2000001ff00 */
[----:B------:R-:W-:Y:S01]  /*0ef0*/  STS [R29], R20 ;  /* 0x000000141d007388 */ /* 0x000fe20000000800 */
[----:B0-----:R-:W-:-:S03]  /*0f00*/  IMAD.WIDE R10, R11, 0x4, R2 ;  /* 0x000000040b0a7825 */ /* 0x001fc600078e0202 */
[----:B------:R-:W-:Y:S04]  /*0f10*/  STS [R52+0x400], R19 ;  /* 0x0004001334007388 */ /* 0x000fe80000000800 */
[----:B------:R-:W-:Y:S04]  /*0f20*/  STS [R29+0x80], R18 ;  /* 0x000080121d007388 */ /* 0x000fe80000000800 */
[----:B------:R-:W-:Y:S04]  /*0f30*/  STS [R52+0x480], R21 ;  /* 0x0004801534007388 */ /* 0x000fe80000000800 */
[----:B------:R-:W-:Y:S04]  /*0f40*/  STS [R29+0x100], R44 ;  /* 0x0001002c1d007388 */ /* 0x000fe80000000800 */
[----:B------:R0:W-:Y:S04]  /*0f50*/  STS [R52+0x500], R33 ;  /* 0x0005002134007388 */ /* 0x0001e80000000800 */
[----:B------:R1:W2:Y:S01]  /*0f60*/  @P5 LDG.E.EL.128 R4, desc[UR6][R10.64] ;  /* 0x000000060a045981 */ /* 0x0002a2000c2e1d00 */
[----:B------:R-:W-:-:S02]  /*0f70*/  IMAD R35, R30, -0x1a, R13 ;  /* 0xffffffe61e237824 */ /* 0x000fc400078e020d */
[C---:B0-----:R-:W-:Y:S02]  /*0f80*/  IMAD R33, R24.reuse, -0x1a, R9 ;  /* 0xffffffe618217824 */ /* 0x041fe400078e0209 */
[----:B------:R-:W-:Y:S02]  /*0f90*/  IMAD R44, R31, -0x1a, R12 ;  /* 0xffffffe61f2c7824 */ /* 0x000fe400078e020c */
[----:B------:R-:W-:Y:S01]  /*0fa0*/  IMAD.SHL.U32 R33, R33, 0x100, RZ ;  /* 0x0000010021217824 */ /* 0x000fe200078e00ff */
[----:B------:R-:W-:Y:S01]  /*0fb0*/  ISETP.LT.AND P3, PT, R13, 0x68, !P6 ;  /* 0x000000680d00780c */ /* 0x000fe20007761270 */
[----:B------:R-:W-:Y:S01]  /*0fc0*/  IMAD.SHL.U32 R35, R35, 0x100, RZ ;  /* 0x0000010023237824 */ /* 0x000fe200078e00ff */
[----:B------:R-:W-:Y:S01]  /*0fd0*/  ISETP.LT.AND P4, PT, R9, 0x68, !P6 ;  /* 0x000000680900780c */ /* 0x000fe20007781270 */
[----:B------:R-:W-:Y:S01]  /*0fe0*/  IMAD R13, R24, 0x6800, R33 ;  /* 0x00006800180d7824 */ /* 0x000fe200078e0221 */
[----:B------:R-:W-:Y:S01]  /*0ff0*/  SHF.L.U32 R44, R44, 0x8, RZ ;  /* 0x000000082c2c7819 */ /* 0x000fe200000006ff */
[----:B------:R-:W-:Y:S02]  /*1000*/  STS [R29+0x180], R14 ;  /* 0x0001800e1d007388 */ /* 0x000fe40000000800 */
[----:B------:R-:W-:-:S02]  /*1010*/  IMAD.IADD R13, R54, 0x1, R13 ;  /* 0x00000001360d7824 */ /* 0x000fc400078e020d */
[----:B------:R0:W-:Y:S01]  /*1020*/  STS [R52+0x580], R15 ;  /* 0x0005800f34007388 */ /* 0x0001e20000000800 */
[----:B------:R-:W-:-:S03]  /*1030*/  CS2R R8, SRZ ;  /* 0x0000000000087805 */ /* 0x000fc6000001ff00 */
[----:B------:R-:W-:Y:S01]  /*1040*/  STS [R29+0x200], R16 ;  /* 0x000200101d007388 */ /* 0x000fe20000000800 */
[----:B-1----:R-:W-:-:S03]  /*1050*/  CS2R R10, SRZ ;  /* 0x00000000000a7805 */ /* 0x002fc6000001ff00 */
[----:B------:R1:W-:Y:S01]  /*1060*/  STS [R52+0x600], R17 ;  /* 0x0006001134007388 */ /* 0x0003e20000000800 */
[----:B0-----:R-:W-:Y:S01]  /*1070*/  IMAD R15, R30, 0x6800, R35 ;  /* 0x000068001e0f7824 */ /* 0x001fe200078e0223 */
[----:B------:R-:W-:Y:S01]  /*1080*/  ISETP.LT.AND P6, PT, R12, 0x68, !P6 ;  /* 0x000000680c00780c */ /* 0x000fe200077c1270 */
[----:B------:R-:W-:Y:S01]  /*1090*/  IMAD.WIDE R18, R13, 0x4, R2 ;  /* 0x000000040d127825 */ /* 0x000fe200078e0202 */
[----:B------:R-:W-:-:S03]  /*10a0*/  CS2R R12, SRZ ;  /* 0x00000000000c7805 */ /* 0x000fc6000001ff00 */
[C---:B------:R-:W-:Y:S02]  /*10b0*/  IMAD.IADD R21, R54.reuse, 0x1, R15 ;  /* 0x0000000136157824 */ /* 0x040fe400078e020f */
[----:B-1----:R-:W-:Y:S01]  /*10c0*/  IMAD R17, R31, 0x6800, R44 ;  /* 0x000068001f117824 */ /* 0x002fe200078e022c */
[----:B------:R-:W-:Y:S01]  /*10d0*/  CS2R R14, SRZ ;  /* 0x00000000000e7805 */ /* 0x000fe2000001ff00 */
[----:B------:R-:W-:Y:S01]  /*10e0*/  IMAD.WIDE R20, R21, 0x4, R2 ;  /* 0x0000000415147825 */ /* 0x000fe200078e0202 */
[----:B------:R0:W3:Y:S03]  /*10f0*/  @P4 LDG.E.EL.128 R8, desc[UR6][R18.64] ;  /* 0x0000000612084981 */ /* 0x0000e6000c2e1d00 */
[----:B------:R-:W-:Y:S01]  /*1100*/  IMAD.IADD R17, R54, 0x1, R17 ;  /* 0x0000000136117824 */ /* 0x000fe200078e0211 */
[----:B------:R1:W4:Y:S03]  /*1110*/  @P3 LDG.E.EL.128 R12, desc[UR6][R20.64] ;  /* 0x00000006140c3981 */ /* 0x000326000c2e1d00 */
[----:B------:R-:W-:Y:S01]  /*1120*/  IMAD.WIDE R2, R17, 0x4, R2 ;  /* 0x0000000411027825 */ /* 0x000fe200078e0202 */
[----:B------:R-:W-:-:S02]  /*1130*/  CS2R R16, SRZ ;  /* 0x0000000000107805 */ /* 0x000fc4000001ff00 */
[----:B0-----:R-:W-:-:S06]  /*1140*/  CS2R R18, SRZ ;  /* 0x0000000000127805 */ /* 0x001fcc000001ff00 */
[----:B------:R0:W5:Y:S04]  /*1150*/  @P6 LDG.E.EL.128 R16, desc[UR6][R2.64] ;  /* 0x0000000602106981 */ /* 0x000168000c2e1d00 */
[----:B------:R-:W-:Y:S04]  /*1160*/  STS [R29+0x280], R50 ;  /* 0x000280321d007388 */ /* 0x000fe80000000800 */
[----:B------:R0:W-:Y:S01]  /*1170*/  STS [R52+0x680], R26 ;  /* 0x0006801a34007388 */ /* 0x0001e20000000800 */
[----:B-1----:R-:W-:Y:S01]  /*1180*/  SHF.R.U32.HI R20, RZ, 0x8, R51 ;  /* 0x00000008ff147819 */ /* 0x002fe20000011633 */
[----:B------:R-:W-:Y:S01]  /*1190*/  IMAD R33, R24, 0x3400, R33 ;  /* 0x0000340018217824 */ /* 0x000fe200078e0221 */
[----:B0-----:R-:W0:Y:S01]  /*11a0*/  LDC.64 R2, c[0x0][0x240] ;  /* 0x00009000ff027b82 */ /* 0x001e220000000a00 */
[----:B------:R-:W-:Y:S04]  /*11b0*/  STS [R29+0x300], R22 ;  /* 0x000300161d007388 */ /* 0x000fe80000000800 */
[----:B------:R-:W-:Y:S04]  /*11c0*/  STS [R52+0x700], R23 ;  /* 0x0007001734007388 */ /* 0x000fe80000000800 */
[----:B------:R1:W-:Y:S04]  /*11d0*/  STS [R29+0x380], R28 ;  /* 0x0003801c1d007388 */ /* 0x0003e80000000800 */
[----:B------:R1:W-:Y:S01]  /*11e0*/  STS [R52+0x780], R45 ;  /* 0x0007802d34007388 */ /* 0x0003e20000000800 */
[----:B------:R-:W-:Y:S01]  /*11f0*/  IMAD R26, R27, 0x100, R34 ;  /* 0x000001001b1a7824 */ /* 0x000fe200078e0222 */
[----:B------:R-:W-:-:S02]  /*1200*/  LOP3.LUT R50, R51, 0x3fc, RZ, 0xc0, !PT ;  /* 0x000003fc33327812 */ /* 0x000fc400078ec0ff */
[----:B------:R-:W-:Y:S01]  /*1210*/  SGXT.U32 R20, R20, 0x2 ;  /* 0x000000021414781a */ /* 0x000fe20000000000 */
[----:B-1----:R-:W-:Y:S01]  /*1220*/  IMAD R29, R25, 0x3400, R26 ;  /* 0x00003400191d7824 */ /* 0x002fe200078e021a */
[----:B------:R-:W-:Y:S02]  /*1230*/  LOP3.LUT R25, R50, 0x400, RZ, 0xfc, !PT ;  /* 0x0000040032197812 */ /* 0x000fe400078efcff */
[----:B------:R-:W-:Y:S02]  /*1240*/  LOP3.LUT R21, R20, 0x3fc, R51, 0xf8, !PT ;  /* 0x000003fc14157812 */ /* 0x000fe400078ef833 */
[----:B------:R-:W-:Y:S02]  /*1250*/  SHF.R.U32.HI R25, RZ, 0x6, R25 ;  /* 0x00000006ff197819 */ /* 0x000fe40000011619 */
[----:B------:R-:W-:Y:S02]  /*1260*/  LEA R51, R20, UR4, 0x2 ;  /* 0x0000000414337c11 */ /* 0x000fe4000f8e10ff */
[----:B------:R-:W-:-:S02]  /*1270*/  LOP3.LUT R25, R25, 0x1c, RZ, 0xc0, !PT ;  /* 0x0000001c19197812 */ /* 0x000fc400078ec0ff */
[----:B------:R-:W-:Y:S01]  /*1280*/  LEA R20, R21, UR4, 0x2 ;  /* 0x0000000415147c11 */ /* 0x000fe2000f8e10ff */
[----:B------:R-:W-:Y:S01]  /*1290*/  BAR.SYNC.DEFER_BLOCKING 0x0 ;  /* 0x0000000000007b1d */ /* 0x000fe20000010000 */
[----:B------:R-:W-:Y:S02]  /*12a0*/  IMAD R51, R50, 0x4, R51 ;  /* 0x0000000432337824 */ /* 0x000fe400078e0233 */
[----:B------:R-:W-:-:S04]  /*12b0*/  VIADD R25, R25, UR4 ;  /* 0x0000000419197c36 */ /* 0x000fc80008000000 */
[----:B------:R-:W-:Y:S01]  /*12c0*/  IMAD R45, R50, 0x4, R25 ;  /* 0x00000004322d7824 */ /* 0x000fe200078e0219 */
[----:B------:R-:W-:Y:S04]  /*12d0*/  LDS R20, [R20] ;  /* 0x0000000014147984 */ /* 0x000fe80000000800 */
[----:B------:R-:W-:Y:S04]  /*12e0*/  LDS R21, [R51+0x4] ;  /* 0x0000040033157984 */ /* 0x000fe80000000800 */
[----:B------:R-:W-:Y:S04]  /*12f0*/  LDS R22, [R51+0x8] ;  /* 0x0000080033167984 */ /* 0x000fe80000000800 */
[----:B------:R-:W1:Y:S04]  /*1300*/  LDS R23, [R51+0xc] ;  /* 0x00000c0033177984 */ /* 0x000e680000000800 */
[----:B------:R-:W-:Y:S04]  /*1310*/  LDS R24, [R45+0x1000] ;  /* 0x001000002d187984 */ /* 0x000fe80000000800 */
[----:B------:R-:W-:Y:S04]  /*1320*/  LDS R25, [R45+0x1004] ;  /* 0x001004002d197984 */ /* 0x000fe80000000800 */
[----:B------:R-:W-:Y:S04]  /*1330*/  LDS R26, [R45+0x1008] ;  /* 0x001008002d1a7984 */ /* 0x000fe80000000800 */
[----:B------:R-:W1:Y:S01]  /*1340*/  LDS R27, [R45+0x100c] ;  /* 0x00100c002d1b7984 */ /* 0x000e620000000800 */
[----:B0-----:R-:W-:-:S04]  /*1350*/  IMAD.WIDE R28, R29, 0x4, R2 ;  /* 0x000000041d1c7825 */ /* 0x001fc800078e0202 */
[----:B------:R-:W-:Y:S01]  /*1360*/  IMAD.IADD R33, R34, 0x1, R33 ;  /* 0x0000000122217824 */ /* 0x000fe200078e0221 */
[----:B-1----:R0:W-:Y:S01]  /*1370*/  @P5 STG.E.128 desc[UR6][R28.64], R20 ;  /* 0x000000141c005986 */ /* 0x0021e2000c101d06 */
[----:B------:R-:W-:Y:S02]  /*1380*/  ISETP.NE.AND P5, PT, R32, RZ, PT ;  /* 0x000000ff2000720c */ /* 0x000fe40003fa5270 */
[----:B------:R-:W-:-:S05]  /*1390*/  IMAD.WIDE R32, R33, 0x4, R2 ;  /* 0x0000000421207825 */ /* 0x000fca00078e0202 */
[----:B------:R1:W-:Y:S01]  /*13a0*/  @P4 STG.E.128 desc[UR6][R32.64], R24 ;  /* 0x0000001820004986 */ /* 0x0003e2000c101d06 */
[----:B0-----:R-:W-:-:S04]  /*13b0*/  LOP3.LUT R28, R50, 0x800, RZ, 0xfc, !PT ;  /* 0x00000800321c7812 */ /* 0x001fc800078efcff */
[----:B------:R-:W-:-:S04]  /*13c0*/  SHF.R.U32.HI R28, RZ, 0x6, R28 ;  /* 0x00000006ff1c7819 */ /* 0x000fc8000001161c */
[----:B------:R-:W-:Y:S02]  /*13d0*/  LOP3.LUT R28, R28, 0x2c, RZ, 0xc0, !PT ;  /* 0x0000002c1c1c7812 */ /* 0x000fe400078ec0ff */
[----:B-1----:R-:W-:-:S04]  /*13e0*/  LOP3.LUT R32, R50, 0xc00, RZ, 0xfc, !PT ;  /* 0x00000c0032207812 */ /* 0x002fc800078efcff */
[----:B------:R-:W-:-:S04]  /*13f0*/  SHF.R.U32.HI R32, RZ, 0x6, R32 ;  /* 0x00000006ff207819 */ /* 0x000fc80000011620 */
[----:B------:R-:W-:Y:S02]  /*1400*/  LOP3.LUT R32, R32, 0x3c, RZ, 0xc0, !PT ;  /* 0x0000003c20207812 */ /* 0x000fe400078ec0ff */
[----:B------:R-:W-:Y:S01]  /*1410*/  IADD3 R29, R28, UR4, RZ ;  /* 0x000000041c1d7c10 */ /* 0x000fe2000fffe0ff */
[----:B------:R-:W-:Y:S02]  /*1420*/  IMAD R51, R30, 0x3400, R35 ;  /* 0x000034001e337824 */ /* 0x000fe400078e0223 */
[----:B------:R-:W-:Y:S02]  /*1430*/  VIADD R33, R32, UR4 ;  /* 0x0000000420217c36 */ /* 0x000fe40008000000 */
[C---:B------:R-:W-:Y:S02]  /*1440*/  IMAD R35, R50.reuse, 0x4, R29 ;  /* 0x0000000432237824 */ /* 0x040fe400078e021d */
[----:B------:R-:W-:Y:S02]  /*1450*/  IMAD R53, R31, 0x3400, R44 ;  /* 0x000034001f357824 */ /* 0x000fe400078e022c */
[----:B------:R-:W-:Y:S01]  /*1460*/  IMAD R50, R50, 0x4, R33 ;  /* 0x0000000432327824 */ /* 0x000fe200078e0221 */
[----:B------:R-:W-:Y:S01]  /*1470*/  LDS R28, [R35+0x2000] ;  /* 0x00200000231c7984 */ /* 0x000fe20000000800 */
[----:B------:R-:W-:-:S02]  /*1480*/  IMAD.IADD R45, R34, 0x1, R51 ;  /* 0x00000001222d7824 */ /* 0x000fc400078e0233 */
[----:B------:R-:W-:Y:S01]  /*1490*/  IMAD.IADD R53, R34, 0x1, R53 ;  /* 0x0000000122357824 */ /* 0x000fe200078e0235 */
[----:B------:R-:W-:Y:S04]  /*14a0*/  LDS R29, [R35+0x2004] ;  /* 0x00200400231d7984 */ /* 0x000fe80000000800 */
[----:B------:R-:W-:Y:S04]  /*14b0*/  LDS R30, [R35+0x2008] ;  /* 0x00200800231e7984 */ /* 0x000fe80000000800 */
[----:B------:R-:W0:Y:S04]  /*14c0*/  LDS R31, [R35+0x200c] ;  /* 0x00200c00231f7984 */ /* 0x000e280000000800 */
[----:B------:R-:W-:Y:S04]  /*14d0*/  LDS R32, [R50+0x3000] ;  /* 0x0030000032207984 */ /* 0x000fe80000000800 */
[----:B------:R-:W-:Y:S04]  /*14e0*/  LDS R33, [R50+0x3004] ;  /* 0x0030040032217984 */ /* 0x000fe80000000800 */
[----:B------:R-:W-:Y:S04]  /*14f0*/  LDS R34, [R50+0x3008] ;  /* 0x0030080032227984 */ /* 0x000fe80000000800 */
[----:B------:R-:W1:Y:S01]  /*1500*/  LDS R35, [R50+0x300c] ;  /* 0x00300c0032237984 */ /* 0x000e620000000800 */
[----:B------:R-:W-:-:S04]  /*1510*/  IMAD.WIDE R44, R45, 0x4, R2 ;  /* 0x000000042d2c7825 */ /* 0x000fc800078e0202 */
[----:B------:R-:W-:Y:S01]  /*1520*/  IMAD.WIDE R2, R53, 0x4, R2 ;  /* 0x0000000435027825 */ /* 0x000fe200078e0202 */
[----:B0-----:R-:W-:Y:S04]  /*1530*/  @P3 STG.E.128 desc[UR6][R44.64], R28 ;  /* 0x0000001c2c003986 */ /* 0x001fe8000c101d06 */
[----:B-1----:R0:W-:Y:S01]  /*1540*/  @P6 STG.E.128 desc[UR6][R2.64], R32 ;  /* 0x0000002002006986 */ /* 0x0021e2000c101d06 */
[----:B--2---:R-:W-:Y:S01]  /*1550*/  FADD R4, R20, R4 ;  /* 0x0000000414047221 */ /* 0x004fe20000000000 */
[----:B------:R-:W-:Y:S02]  /*1560*/  IMAD.SHL.U32 R20, R43, 0x40, RZ ;  /* 0x000000402b147824 */ /* 0x000fe400078e00ff */
[----:B------:R-:W-:Y:S01]  /*1570*/  FADD R5, R21, R5 ;  /* 0x0000000515057221 */ /* 0x000fe20000000000 */
[----:B------:R-:W-:-:S02]  /*1580*/  SHF.R.U32.HI R21, RZ, 0x6, R43 ;  /* 0x00000006ff157819 */ /* 0x000fc4000001162b */
[----:B------:R-:W-:Y:S01]  /*1590*/  LOP3.LUT R20, R20, 0xfc0, RZ, 0xc0, !PT ;  /* 0x00000fc014147812 */ /* 0x000fe200078ec0ff */
[----:B------:R-:W-:Y:S01]  /*15a0*/  FADD R7, R23, R7 ;  /* 0x0000000717077221 */ /* 0x000fe20000000000 */
[----:B------:R-:W-:Y:S01]  /*15b0*/  SGXT.U32 R21, R21, 0x2 ;  /* 0x000000021515781a */ /* 0x000fe20000000000 */
[----:B------:R-:W-:Y:S01]  /*15c0*/  FADD R6, R22, R6 ;  /* 0x0000000616067221 */ /* 0x000fe20000000000 */
[C---:B------:R-:W-:Y:S02]  /*15d0*/  LOP3.LUT R23, R20.reuse, 0x10, RZ, 0xfc, !PT ;  /* 0x0000001014177812 */ /* 0x040fe400078efcff */
[----:B------:R-:W-:Y:S02]  /*15e0*/  LOP3.LUT R22, R21, R20, RZ, 0xfc, !PT ;  /* 0x0000001415167212 */ /* 0x000fe400078efcff */
[C---:B0-----:R-:W-:Y:S02]  /*15f0*/  LOP3.LUT R2, R20.reuse, 0x20, RZ, 0xfc, !PT ;  /* 0x0000002014027812 */ /* 0x041fe400078efcff */
[----:B------:R-:W-:-:S02]  /*1600*/  LOP3.LUT R44, R20, 0x30, RZ, 0xfc, !PT ;  /* 0x00000030142c7812 */ /* 0x000fc400078efcff */
[----:B------:R-:W-:Y:S02]  /*1610*/  LEA.HI R21, R20, UR4, RZ, 0x1f ;  /* 0x0000000414157c11 */ /* 0x000fe4000f8ff8ff */
[----:B------:R-:W-:Y:S02]  /*1620*/  LEA.HI R23, R23, UR4, RZ, 0x1f ;  /* 0x0000000417177c11 */ /* 0x000fe4000f8ff8ff */
[----:B------:R-:W-:Y:S01]  /*1630*/  LEA.HI R3, R2, UR4, RZ, 0x1f ;  /* 0x0000000402037c11 */ /* 0x000fe2000f8ff8ff */
[----:B------:R-:W-:Y:S01]  /*1640*/  IMAD R21, R22, 0x4, R21 ;  /* 0x0000000416157824 */ /* 0x000fe200078e0215 */
[----:B------:R-:W-:Y:S01]  /*1650*/  BAR.SYNC.DEFER_BLOCKING 0x0 ;  /* 0x0000000000007b1d */ /* 0x000fe20000010000 */
[----:B------:R-:W-:Y:S01]  /*1660*/  LEA.HI R45, R44, UR4, RZ, 0x1f ;  /* 0x000000042c2d7c11 */ /* 0x000fe2000f8ff8ff */
[C---:B------:R-:W-:Y:S02]  /*1670*/  IMAD R20, R22.reuse, 0x4, R23 ;  /* 0x0000000416147824 */ /* 0x040fe400078e0217 */
[C---:B------:R-:W-:Y:S01]  /*1680*/  IMAD R23, R22.reuse, 0x4, R3 ;  /* 0x0000000416177824 */ /* 0x040fe200078e0203 */
[----:B------:R-:W-:Y:S01]  /*1690*/  LEA R22, R22, R45, 0x2 ;  /* 0x0000002d16167211 */ /* 0x000fe200078e10ff */
[----:B---3--:R-:W-:Y:S01]  /*16a0*/  FADD R8, R24, R8 ;  /* 0x0000000818087221 */ /* 0x008fe20000000000 */
[----:B------:R-:W-:Y:S01]  /*16b0*/  FADD R9, R25, R9 ;  /* 0x0000000919097221 */ /* 0x000fe20000000000 */
[----:B------:R-:W-:Y:S01]  /*16c0*/  FADD R10, R26, R10 ;  /* 0x0000000a1a0a7221 */ /* 0x000fe20000000000 */
[----:B------:R-:W-:Y:S01]  /*16d0*/  FADD R11, R27, R11 ;  /* 0x0000000b1b0b7221 */ /* 0x000fe20000000000 */
[----:B----4-:R-:W-:Y:S01]  /*16e0*/  FADD R12, R28, R12 ;  /* 0x0000000c1c0c7221 */ /* 0x010fe20000000000 */
[----:B------:R0:W-:Y:S01]  /*16f0*/  STS [R21], R4 ;  /* 0x0000000415007388 */ /* 0x0001e20000000800 */
[----:B------:R-:W-:-:S03]  /*1700*/  FADD R13, R29, R13 ;  /* 0x0000000d1d0d7221 */ /* 0x000fc60000000000 */
[----:B------:R1:W-:Y:S01]  /*1710*/  STS [R20+0x40], R5 ;  /* 0x0000400514007388 */ /* 0x0003e20000000800 */
[----:B------:R-:W-:-:S03]  /*1720*/  FADD R14, R30, R14 ;  /* 0x0000000e1e0e7221 */ /* 0x000fc60000000000 */
[----:B------:R-:W-:Y:S01]  /*1730*/  STS [R23+0x80], R6 ;  /* 0x0000800617007388 */ /* 0x000fe20000000800 */
[----:B------:R-:W-:-:S03]  /*1740*/  FADD R15, R31, R15 ;  /* 0x0000000f1f0f7221 */ /* 0x000fc60000000000 */
[----:B------:R-:W-:Y:S01]  /*1750*/  STS [R22+0xc0], R7 ;  /* 0x0000c00716007388 */ /* 0x000fe20000000800 */
[----:B-----5:R-:W-:-:S03]  /*1760*/  FADD R16, R32, R16 ;  /* 0x0000001020107221 */ /* 0x020fc60000000000 */
[----:B------:R-:W-:Y:S01]  /*1770*/  STS [R21+0x10], R8 ;  /* 0x0000100815007388 */ /* 0x000fe20000000800 */
[----:B------:R-:W-:-:S03]  /*1780*/  FADD R17, R33, R17 ;  /* 0x0000001121117221 */ /* 0x000fc60000000000 */
[----:B------:R-:W-:Y:S01]  /*1790*/  STS [R20+0x50], R9 ;  /* 0x0000500914007388 */ /* 0x000fe20000000800 */
[----:B------:R-:W-:-:S03]  /*17a0*/  FADD R18, R34, R18 ;  /* 0x0000001222127221 */ /* 0x000fc60000000000 */
[----:B------:R2:W-:Y:S01]  /*17b0*/  STS [R23+0x90], R10 ;  /* 0x0000900a17007388 */ /* 0x0005e20000000800 */
[----:B------:R-:W-:-:S03]  /*17c0*/  FADD R19, R35, R19 ;  /* 0x0000001323137221 */ /* 0x000fc60000000000 */
[----:B------:R3:W-:Y:S04]  /*17d0*/  STS [R22+0xd0], R11 ;  /* 0x0000d00b16007388 */ /* 0x0007e80000000800 */
[----:B------:R4:W-:Y:S04]  /*17e0*/  STS [R21+0x20], R12 ;  /* 0x0000200c15007388 */ /* 0x0009e80000000800 */
[----:B------:R5:W-:Y:S04]  /*17f0*/  STS [R20+0x60], R13 ;  /* 0x0000600d14007388 */ /* 0x000be80000000800 */
[----:B------:R0:W-:Y:S04]  /*1800*/  STS [R23+0xa0], R14 ;  /* 0x0000a00e17007388 */ /* 0x0001e80000000800 */
[----:B------:R-:W-:Y:S04]  /*1810*/  STS [R22+0xe0], R15 ;  /* 0x0000e00f16007388 */ /* 0x000fe80000000800 */
[----:B------:R-:W-:Y:S04]  /*1820*/  STS [R21+0x30], R16 ;  /* 0x0000301015007388 */ /* 0x000fe80000000800 */
[----:B------:R-:W-:Y:S04]  /*1830*/  STS [R20+0x70], R17 ;  /* 0x0000701114007388 */ /* 0x000fe80000000800 */
[----:B------:R-:W-:Y:S04]  /*1840*/  STS [R23+0xb0], R18 ;  /* 0x0000b01217007388 */ /* 0x000fe80000000800 */
[----:B------:R-:W-:Y:S01]  /*1850*/  STS [R22+0xf0], R19 ;  /* 0x0000f01316007388 */ /* 0x000fe20000000800 */
[C---:B------:R-:W-:Y:S01]  /*1860*/  IMAD.SHL.U32 R2, R43.reuse, 0x2, RZ ;  /* 0x000000022b027824 */ /* 0x040fe200078e00ff */
[----:B------:R-:W-:-:S04]  /*1870*/  LOP3.LUT R43, R43, 0xf8, RZ, 0xc0, !PT ;  /* 0x000000f82b2b7812 */ /* 0x000fc800078ec0ff */
[----:B0-----:R-:W-:Y:S01]  /*1880*/  LOP3.LUT R4, R2, 0x1fe, RZ, 0xc0, !PT ;  /* 0x000001fe02047812 */ /* 0x001fe200078ec0ff */
[----:B------:R-:W-:Y:S01]  /*1890*/  VIADD R43, R43, UR4 ;  /* 0x000000042b2b7c36 */ /* 0x000fe20008000000 */
[----:B------:R-:W0:Y:S03]  /*18a0*/  LDC.64 R2, c[0x0][0x248] ;  /* 0x00009200ff027b82 */ /* 0x000e260000000a00 */
[----:B------:R-:W-:-:S05]  /*18b0*/  IMAD R43, R4, 0x4, R43 ;  /* 0x00000004042b7824 */ /* 0x000fca00078e022b */
[----:B------:R-:W-:Y:S06]  /*18c0*/  BAR.SYNC.DEFER_BLOCKING 0x0 ;  /* 0x0000000000007b1d */ /* 0x000fec0000010000 */
[----:B------:R-:W0:Y:S01]  /*18d0*/  LDS.64 R8, [R43] ;  /* 0x000000002b087984 */ /* 0x000e220000000a00 */
[C---:B-1----:R-:W-:Y:S02]  /*18e0*/  LOP3.LUT R5, R4.reuse, 0x200, RZ, 0xfc, !PT ;  /* 0x0000020004057812 */ /* 0x042fe400078efcff */
[C---:B--2---:R-:W-:Y:S02]  /*18f0*/  LOP3.LUT R10, R4.reuse, 0x400, RZ, 0xfc, !PT ;  /* 0x00000400040a7812 */ /* 0x044fe400078efcff */
[----:B---3--:R-:W-:-:S02]  /*1900*/  LOP3.LUT R11, R4, 0x600, RZ, 0xfc, !PT ;  /* 0x00000600040b7812 */ /* 0x008fc400078efcff */
[C---:B----4-:R-:W-:Y:S02]  /*1910*/  LOP3.LUT R12, R4.reuse, 0x800, RZ, 0xfc, !PT ;  /* 0x00000800040c7812 */ /* 0x050fe400078efcff */
[----:B-----5:R-:W-:Y:S01]  /*1920*/  LOP3.LUT R13, R4, 0xa00, RZ, 0xfc, !PT ;  /* 0x00000a00040d7812 */ /* 0x020fe200078efcff */
[----:B0-----:R-:W-:Y:S01]  /*1930*/  IMAD.WIDE R6, R36, 0x4, R2 ;  /* 0x0000000424067825 */ /* 0x001fe200078e0202 */
[----:B------:R-:W-:Y:S02]  /*1940*/  LOP3.LUT R14, R4, 0xc00, RZ, 0xfc, !PT ;  /* 0x00000c00040e7812 */ /* 0x000fe400078efcff */
[----:B------:R-:W-:Y:S02]  /*1950*/  SHF.R.U32.HI R5, RZ, 0x1, R5 ;  /* 0x00000001ff057819 */ /* 0x000fe40000011605 */
[----:B------:R-:W-:Y:S02]  /*1960*/  SHF.R.U32.HI R10, RZ, 0x1, R10 ;  /* 0x00000001ff0a7819 */ /* 0x000fe4000001160a */
[----:B------:R-:W-:-:S02]  /*1970*/  SHF.R.U32.HI R11, RZ, 0x1, R11 ;  /* 0x00000001ff0b7819 */ /* 0x000fc4000001160b */
[----:B------:R-:W-:Y:S02]  /*1980*/  SHF.R.U32.HI R12, RZ, 0x1, R12 ;  /* 0x00000001ff0c7819 */ /* 0x000fe4000001160c */
[----:B------:R-:W-:Y:S02]  /*1990*/  SHF.R.U32.HI R13, RZ, 0x1, R13 ;  /* 0x00000001ff0d7819 */ /* 0x000fe4000001160d */
[----:B------:R-:W-:Y:S02]  /*19a0*/  SHF.R.U32.HI R14, RZ, 0x1, R14 ;  /* 0x00000001ff0e7819 */ /* 0x000fe4000001160e */
[----:B------:R-:W-:Y:S02]  /*19b0*/  LOP3.LUT R5, R5, 0x1f8, RZ, 0xc0, !PT ;  /* 0x000001f805057812 */ /* 0x000fe400078ec0ff */
[----:B------:R-:W-:Y:S02]  /*19c0*/  LOP3.LUT R10, R10, 0x2f8, RZ, 0xc0, !PT ;  /* 0x000002f80a0a7812 */ /* 0x000fe400078ec0ff */
[----:B------:R-:W-:-:S02]  /*19d0*/  LOP3.LUT R11, R11, 0x3f8, RZ, 0xc0, !PT ;  /* 0x000003f80b0b7812 */ /* 0x000fc400078ec0ff */
[----:B------:R-:W-:Y:S01]  /*19e0*/  LOP3.LUT R12, R12, 0x4f8, RZ, 0xc0, !PT ;  /* 0x000004f80c0c7812 */ /* 0x000fe200078ec0ff */
[----:B------:R-:W-:Y:S01]  /*19f0*/  VIADD R5, R5, UR4 ;  /* 0x0000000405057c36 */ /* 0x000fe20008000000 */
[----:B------:R-:W-:Y:S01]  /*1a00*/  LOP3.LUT R14, R14, 0x6f8, RZ, 0xc0, !PT ;  /* 0x000006f80e0e7812 */ /* 0x000fe200078ec0ff */
[----:B------:R-:W-:Y:S01]  /*1a10*/  VIADD R11, R11, UR4 ;  /* 0x000000040b0b7c36 */ /* 0x000fe20008000000 */
[----:B------:R0:W-:Y:S02]  /*1a20*/  @P5 STG.E.64 desc[UR6][R6.64], R8 ;  /* 0x0000000806005986 */ /* 0x0001e4000c101b06 */
[----:B------:R-:W-:Y:S01]  /*1a30*/  IADD3 R17, R14, UR4, RZ ;  /* 0x000000040e117c10 */ /* 0x000fe2000fffe0ff */
[C---:B------:R-:W-:Y:S02]  /*1a40*/  IMAD R5, R4.reuse, 0x4, R5 ;  /* 0x0000000404057824 */ /* 0x040fe400078e0205 */
[----:B------:R-:W-:Y:S01]  /*1a50*/  IMAD R11, R4, 0x4, R11 ;  /* 0x00000004040b7824 */ /* 0x000fe200078e020b */
[----:B0-----:R-:W-:Y:S01]  /*1a60*/  LOP3.LUT R6, R13, 0x5f8, RZ, 0xc0, !PT ;  /* 0x000005f80d067812 */ /* 0x001fe200078ec0ff */
[----:B------:R-:W-:-:S02]  /*1a70*/  VIADD R9, R10, UR4 ;  /* 0x000000040a097c36 */ /* 0x000fc40008000000 */
[----:B------:R-:W-:Y:S02]  /*1a80*/  VIADD R13, R12, UR4 ;  /* 0x000000040c0d7c36 */ /* 0x000fe40008000000 */
[----:B------:R-:W-:Y:S02]  /*1a90*/  VIADD R15, R6, UR4 ;  /* 0x00000004060f7c36 */ /* 0x000fe40008000000 */
[C---:B------:R-:W-:Y:S01]  /*1aa0*/  IMAD R10, R4.reuse, 0x4, R9 ;  /* 0x00000004040a7824 */ /* 0x040fe200078e0209 */
[----:B------:R0:W1:Y:S01]  /*1ab0*/  LDS.64 R6, [R5+0x800] ;  /* 0x0008000005067984 */ /* 0x0000620000000a00 */
[C---:B------:R-:W-:Y:S02]  /*1ac0*/  IMAD R16, R4.reuse, 0x4, R13 ;  /* 0x0000000404107824 */ /* 0x040fe400078e020d */
[C---:B------:R-:W-:Y:S01]  /*1ad0*/  IMAD R18, R4.reuse, 0x4, R15 ;  /* 0x0000000404127824 */ /* 0x040fe200078e020f */
[----:B------:R-:W2:Y:S01]  /*1ae0*/  LDS.64 R12, [R10+0x1000] ;  /* 0x001000000a0c7984 */ /* 0x000ea20000000a00 */
[----:B------:R-:W-:-:S03]  /*1af0*/  IMAD R20, R4, 0x4, R17 ;  /* 0x0000000404147824 */ /* 0x000fc600078e0211 */
[----:B------:R3:W4:Y:S04]  /*1b00*/  LDS.64 R14, [R11+0x1800] ;  /* 0x001800000b0e7984 */ /* 0x0007280000000a00 */
[----:B------:R-:W5:Y:S04]  /*1b10*/  LDS.64 R16, [R16+0x2000] ;  /* 0x0020000010107984 */ /* 0x000f680000000a00 */
[----:B------:R-:W5:Y:S04]  /*1b20*/  LDS.64 R18, [R18+0x2800] ;  /* 0x0028000012127984 */ /* 0x000f680000000a00 */
[----:B------:R-:W5:Y:S01]  /*1b30*/  LDS.64 R20, [R20+0x3000] ;  /* 0x0030000014147984 */ /* 0x000f620000000a00 */
[----:B0-----:R-:W-:-:S04]  /*1b40*/  LOP3.LUT R5, R4, 0xe00, RZ, 0xfc, !PT ;  /* 0x00000e0004057812 */ /* 0x001fc800078efcff */
[----:B------:R-:W-:Y:S02]  /*1b50*/  SHF.R.U32.HI R5, RZ, 0x1, R5 ;  /* 0x00000001ff057819 */ /* 0x000fe40000011605 */
[----:B------:R-:W-:Y:S02]  /*1b60*/  ISETP.NE.AND P6, PT, R49, RZ, PT ;  /* 0x000000ff3100720c */ /* 0x000fe40003fc5270 */
[----:B------:R-:W-:Y:S02]  /*1b70*/  LOP3.LUT R5, R5, 0x7f8, RZ, 0xc0, !PT ;  /* 0x000007f805057812 */ /* 0x000fe400078ec0ff */
[----:B------:R-:W-:Y:S02]  /*1b80*/  ISETP.NE.AND P3, PT, R48, RZ, PT ;  /* 0x000000ff3000720c */ /* 0x000fe40003f65270 */
[----:B------:R-:W-:Y:S01]  /*1b90*/  ISETP.NE.AND P4, PT, R47, RZ, PT ;  /* 0x000000ff2f00720c */ /* 0x000fe20003f85270 */
[----:B------:R-:W-:Y:S01]  /*1ba0*/  VIADD R5, R5, UR4 ;  /* 0x0000000405057c36 */ /* 0x000fe20008000000 */
[----:B------:R-:W-:Y:S01]  /*1bb0*/  ISETP.NE.AND P5, PT, R46, RZ, PT ;  /* 0x000000ff2e00720c */ /* 0x000fe20003fa5270 */
[----:B------:R-:W-:-:S04]  /*1bc0*/  IMAD.WIDE R8, R37, 0x4, R2 ;  /* 0x0000000425087825 */ /* 0x000fc800078e0202 */
[----:B------:R-:W-:Y:S02]  /*1bd0*/  IMAD R22, R4, 0x4, R5 ;  /* 0x0000000404167824 */ /* 0x000fe400078e0205 */
[--C-:B------:R-:W-:Y:S01]  /*1be0*/  IMAD.WIDE R4, R41, 0x4, R2.reuse ;  /* 0x0000000429047825 */ /* 0x100fe200078e0202 */
[----:B-1----:R0:W-:Y:S03]  /*1bf0*/  @P6 STG.E.64 desc[UR6][R8.64], R6 ;  /* 0x0000000608006986 */ /* 0x0021e6000c101b06 */
[--C-:B---3--:R-:W-:Y:S01]  /*1c00*/  IMAD.WIDE R10, R39, 0x4, R2.reuse ;  /* 0x00000004270a7825 */ /* 0x108fe200078e0202 */
[----:B--2---:R0:W-:Y:S03]  /*1c10*/  @P3 STG.E.64 desc[UR6][R4.64], R12 ;  /* 0x0000000c04003986 */ /* 0x0041e6000c101b06 */
[--C-:B------:R-:W-:Y:S01]  /*1c20*/  IMAD.WIDE R38, R38, 0x4, R2.reuse ;  /* 0x0000000426267825 */ /* 0x100fe200078e0202 */
[----:B----4-:R0:W-:Y:S03]  /*1c30*/  @P4 STG.E.64 desc[UR6][R10.64], R14 ;  /* 0x0000000e0a004986 */ /* 0x0101e6000c101b06 */
[--C-:B------:R-:W-:Y:S01]  /*1c40*/  IMAD.WIDE R40, R40, 0x4, R2.reuse ;  /* 0x0000000428287825 */ /* 0x100fe200078e0202 */
[----:B-----5:R0:W-:Y:S03]  /*1c50*/  @P5 STG.E.64 desc[UR6][R38.64], R16 ;  /* 0x0000001026005986 */ /* 0x0201e6000c101b06 */
[----:B------:R-:W-:Y:S01]  /*1c60*/  IMAD.WIDE R42, R42, 0x4, R2 ;  /* 0x000000042a2a7825 */ /* 0x000fe200078e0202 */
[----:B------:R0:W-:Y:S04]  /*1c70*/  @P2 STG.E.64 desc[UR6][R40.64], R18 ;  /* 0x0000001228002986 */ /* 0x0001e8000c101b06 */
[----:B------:R0:W-:Y:S02]  /*1c80*/  @P1 STG.E.64 desc[UR6][R42.64], R20 ;  /* 0x000000142a001986 */ /* 0x0001e4000c101b06 */
[----:B0-----:R-:W-:Y:S05]  /*1c90*/  @!P0 EXIT ;  /* 0x000000000000894d */ /* 0x001fea0003800000 */
[----:B------:R-:W0:Y:S01]  /*1ca0*/  LDS.64 R22, [R22+0x3800] ;  /* 0x0038000016167984 */ /* 0x000e220000000a00 */
[----:B------:R-:W-:-:S05]  /*1cb0*/  IMAD.WIDE R2, R0, 0x4, R2 ;  /* 0x0000000400027825 */ /* 0x000fca00078e0202 */
[----:B0-----:R-:W-:Y:S01]  /*1cc0*/  STG.E.64 desc[UR6][R2.64], R22 ;  /* 0x0000001602007986 */ /* 0x001fe2000c101b06 */
[----:B------:R-:W-:Y:S05]  /*1cd0*/  EXIT ;  /* 0x000000000000794d */ /* 0x000fea0003800000 */
.L_x_0:
[----:B------:R-:W-:-:S00]  /*1ce0*/  BRA `(.L_x_0) ;  /* 0xfffffffc00fc7947 */ /* 0x000fc0000383ffff */
[----:B------:R-:W-:-:S00]  /*1cf0*/  NOP ;  /* 0x0000000000007918 */ /* 0x000fc00000000000 */
        /* <DEDUP_REMOVED lines=8> */
.L_x_1:


//--------------------- .nv.global.init           --------------------------
	.section	.nv.global.init,"aw",@progbits
.nv.global.init:
	.type		_$_str,@object
	.size		_$_str,(_$_str_$_2 - _$_str)
_$_str:
        /*0000*/ 	.byte	0x5f, 0x5f, 0x43, 0x55, 0x44, 0x41, 0x5f, 0x46, 0x54, 0x5a, 0x00
	.type		_$_str_$_2,@object
	.size		_$_str_$_2,(.L_1 - _$_str_$_2)
_$_str_$_2:
        /*000b*/ 	.byte	0x5f, 0x5f, 0x43, 0x55, 0x44, 0x41, 0x5f, 0x50, 0x52, 0x45, 0x43, 0x5f, 0x53, 0x51, 0x52, 0x54
        /*001b*/ 	.byte	0x00
.L_1:


//--------------------- .nv.shared.triton_poi_fused__native_batch_norm_legit_no_training_add_relu_17 --------------------------
	.section	.nv.shared.triton_poi_fused__native_batch_norm_legit_no_training_add_relu_17,"aw",@nobits
	.sectionflags	@""
	.align	16
	.zero		1024


//--------------------- .nv.constant0.triton_poi_fused__native_batch_norm_legit_no_training_add_relu_17 --------------------------
	.section	.nv.constant0.triton_poi_fused__native_batch_norm_legit_no_training_add_relu_17,"a",@progbits
	.sectionflags	@""
	.align	4
.nv.constant0.triton_poi_fused__native_batch_norm_legit_no_training_add_relu_17:
	.zero		600
